//
// Generated by NVIDIA NVVM Compiler
//
// Compiler Build ID: CL-36424714
// Cuda compilation tools, release 13.0, V13.0.88
// Based on NVVM 20.0.0
//

.version 9.0
.target sm_100
.address_size 64

	// .globl	_Z11setClustersN6thrust24THRUST_300001_SM_1000_NS10device_ptrIfEENS1_IiEES2_S2_iiiS3_S3_
.global .align 1 .b8 _ZN34_INTERNAL_ea713404_4_k_cu_34badcfd4cuda3std3__45__cpo5beginE[1];
.global .align 1 .b8 _ZN34_INTERNAL_ea713404_4_k_cu_34badcfd4cuda3std3__45__cpo3endE[1];
.global .align 1 .b8 _ZN34_INTERNAL_ea713404_4_k_cu_34badcfd4cuda3std3__45__cpo6cbeginE[1];
.global .align 1 .b8 _ZN34_INTERNAL_ea713404_4_k_cu_34badcfd4cuda3std3__45__cpo4cendE[1];
.global .align 1 .b8 _ZN34_INTERNAL_ea713404_4_k_cu_34badcfd4cuda3std3__45__cpo6rbeginE[1];
.global .align 1 .b8 _ZN34_INTERNAL_ea713404_4_k_cu_34badcfd4cuda3std3__45__cpo4rendE[1];
.global .align 1 .b8 _ZN34_INTERNAL_ea713404_4_k_cu_34badcfd4cuda3std3__45__cpo7crbeginE[1];
.global .align 1 .b8 _ZN34_INTERNAL_ea713404_4_k_cu_34badcfd4cuda3std3__45__cpo5crendE[1];
.global .align 1 .b8 _ZN34_INTERNAL_ea713404_4_k_cu_34badcfd4cuda3std3__436_GLOBAL__N__ea713404_4_k_cu_34badcfd6ignoreE[1];
.global .align 1 .b8 _ZN34_INTERNAL_ea713404_4_k_cu_34badcfd4cuda3std3__419piecewise_constructE[1];
.global .align 1 .b8 _ZN34_INTERNAL_ea713404_4_k_cu_34badcfd4cuda3std3__48in_placeE[1];
.global .align 1 .b8 _ZN34_INTERNAL_ea713404_4_k_cu_34badcfd4cuda3std3__420unreachable_sentinelE[1];
.global .align 1 .b8 _ZN34_INTERNAL_ea713404_4_k_cu_34badcfd4cuda3std3__47nulloptE[1];
.global .align 1 .b8 _ZN34_INTERNAL_ea713404_4_k_cu_34badcfd4cuda3std3__48unexpectE[1];
.global .align 1 .b8 _ZN34_INTERNAL_ea713404_4_k_cu_34badcfd4cuda3std6ranges3__45__cpo4swapE[1];
.global .align 1 .b8 _ZN34_INTERNAL_ea713404_4_k_cu_34badcfd4cuda3std6ranges3__45__cpo9iter_moveE[1];
.global .align 1 .b8 _ZN34_INTERNAL_ea713404_4_k_cu_34badcfd4cuda3std6ranges3__45__cpo5beginE[1];
.global .align 1 .b8 _ZN34_INTERNAL_ea713404_4_k_cu_34badcfd4cuda3std6ranges3__45__cpo3endE[1];
.global .align 1 .b8 _ZN34_INTERNAL_ea713404_4_k_cu_34badcfd4cuda3std6ranges3__45__cpo6cbeginE[1];
.global .align 1 .b8 _ZN34_INTERNAL_ea713404_4_k_cu_34badcfd4cuda3std6ranges3__45__cpo4cendE[1];
.global .align 1 .b8 _ZN34_INTERNAL_ea713404_4_k_cu_34badcfd4cuda3std6ranges3__45__cpo7advanceE[1];
.global .align 1 .b8 _ZN34_INTERNAL_ea713404_4_k_cu_34badcfd4cuda3std6ranges3__45__cpo9iter_swapE[1];
.global .align 1 .b8 _ZN34_INTERNAL_ea713404_4_k_cu_34badcfd4cuda3std6ranges3__45__cpo4nextE[1];
.global .align 1 .b8 _ZN34_INTERNAL_ea713404_4_k_cu_34badcfd4cuda3std6ranges3__45__cpo4prevE[1];
.global .align 1 .b8 _ZN34_INTERNAL_ea713404_4_k_cu_34badcfd4cuda3std6ranges3__45__cpo4dataE[1];
.global .align 1 .b8 _ZN34_INTERNAL_ea713404_4_k_cu_34badcfd4cuda3std6ranges3__45__cpo5cdataE[1];
.global .align 1 .b8 _ZN34_INTERNAL_ea713404_4_k_cu_34badcfd4cuda3std6ranges3__45__cpo4sizeE[1];
.global .align 1 .b8 _ZN34_INTERNAL_ea713404_4_k_cu_34badcfd4cuda3std6ranges3__45__cpo5ssizeE[1];
.global .align 1 .b8 _ZN34_INTERNAL_ea713404_4_k_cu_34badcfd4cuda3std6ranges3__45__cpo8distanceE[1];
.global .align 1 .b8 _ZN34_INTERNAL_ea713404_4_k_cu_34badcfd6thrust24THRUST_300001_SM_1000_NS8cuda_cub3parE[1];
.global .align 1 .b8 _ZN34_INTERNAL_ea713404_4_k_cu_34badcfd6thrust24THRUST_300001_SM_1000_NS8cuda_cub10par_nosyncE[1];
.global .align 1 .b8 _ZN34_INTERNAL_ea713404_4_k_cu_34badcfd6thrust24THRUST_300001_SM_1000_NS6system6detail10sequential3seqE[1];
.global .align 1 .b8 _ZN34_INTERNAL_ea713404_4_k_cu_34badcfd6thrust24THRUST_300001_SM_1000_NS12placeholders2_1E[1];
.global .align 1 .b8 _ZN34_INTERNAL_ea713404_4_k_cu_34badcfd6thrust24THRUST_300001_SM_1000_NS12placeholders2_2E[1];
.global .align 1 .b8 _ZN34_INTERNAL_ea713404_4_k_cu_34badcfd6thrust24THRUST_300001_SM_1000_NS12placeholders2_3E[1];
.global .align 1 .b8 _ZN34_INTERNAL_ea713404_4_k_cu_34badcfd6thrust24THRUST_300001_SM_1000_NS12placeholders2_4E[1];
.global .align 1 .b8 _ZN34_INTERNAL_ea713404_4_k_cu_34badcfd6thrust24THRUST_300001_SM_1000_NS12placeholders2_5E[1];
.global .align 1 .b8 _ZN34_INTERNAL_ea713404_4_k_cu_34badcfd6thrust24THRUST_300001_SM_1000_NS12placeholders2_6E[1];
.global .align 1 .b8 _ZN34_INTERNAL_ea713404_4_k_cu_34badcfd6thrust24THRUST_300001_SM_1000_NS12placeholders2_7E[1];
.global .align 1 .b8 _ZN34_INTERNAL_ea713404_4_k_cu_34badcfd6thrust24THRUST_300001_SM_1000_NS12placeholders2_8E[1];
.global .align 1 .b8 _ZN34_INTERNAL_ea713404_4_k_cu_34badcfd6thrust24THRUST_300001_SM_1000_NS12placeholders2_9E[1];
.global .align 1 .b8 _ZN34_INTERNAL_ea713404_4_k_cu_34badcfd6thrust24THRUST_300001_SM_1000_NS12placeholders3_10E[1];
.global .align 1 .b8 _ZN34_INTERNAL_ea713404_4_k_cu_34badcfd6thrust24THRUST_300001_SM_1000_NS3seqE[1];
.extern .shared .align 16 .b8 shared_means[];

.visible .entry _Z11setClustersN6thrust24THRUST_300001_SM_1000_NS10device_ptrIfEENS1_IiEES2_S2_iiiS3_S3_(
	.param .align 8 .b8 _Z11setClustersN6thrust24THRUST_300001_SM_1000_NS10device_ptrIfEENS1_IiEES2_S2_iiiS3_S3__param_0[8],
	.param .align 8 .b8 _Z11setClustersN6thrust24THRUST_300001_SM_1000_NS10device_ptrIfEENS1_IiEES2_S2_iiiS3_S3__param_1[8],
	.param .align 8 .b8 _Z11setClustersN6thrust24THRUST_300001_SM_1000_NS10device_ptrIfEENS1_IiEES2_S2_iiiS3_S3__param_2[8],
	.param .align 8 .b8 _Z11setClustersN6thrust24THRUST_300001_SM_1000_NS10device_ptrIfEENS1_IiEES2_S2_iiiS3_S3__param_3[8],
	.param .u32 _Z11setClustersN6thrust24THRUST_300001_SM_1000_NS10device_ptrIfEENS1_IiEES2_S2_iiiS3_S3__param_4,
	.param .u32 _Z11setClustersN6thrust24THRUST_300001_SM_1000_NS10device_ptrIfEENS1_IiEES2_S2_iiiS3_S3__param_5,
	.param .u32 _Z11setClustersN6thrust24THRUST_300001_SM_1000_NS10device_ptrIfEENS1_IiEES2_S2_iiiS3_S3__param_6,
	.param .align 8 .b8 _Z11setClustersN6thrust24THRUST_300001_SM_1000_NS10device_ptrIfEENS1_IiEES2_S2_iiiS3_S3__param_7[8],
	.param .align 8 .b8 _Z11setClustersN6thrust24THRUST_300001_SM_1000_NS10device_ptrIfEENS1_IiEES2_S2_iiiS3_S3__param_8[8]
)
{
	.reg .pred 	%p<30>;
	.reg .b32 	%r<175>;
	.reg .b32 	%f<127>;
	.reg .b64 	%rd<125>;

	ld.param.u64 	%rd8, [_Z11setClustersN6thrust24THRUST_300001_SM_1000_NS10device_ptrIfEENS1_IiEES2_S2_iiiS3_S3__param_8];
	ld.param.u64 	%rd2, [_Z11setClustersN6thrust24THRUST_300001_SM_1000_NS10device_ptrIfEENS1_IiEES2_S2_iiiS3_S3__param_1];
	ld.param.u64 	%rd3, [_Z11setClustersN6thrust24THRUST_300001_SM_1000_NS10device_ptrIfEENS1_IiEES2_S2_iiiS3_S3__param_2];
	ld.param.u64 	%rd5, [_Z11setClustersN6thrust24THRUST_300001_SM_1000_NS10device_ptrIfEENS1_IiEES2_S2_iiiS3_S3__param_7];
	ld.param.u64 	%rd9, [_Z11setClustersN6thrust24THRUST_300001_SM_1000_NS10device_ptrIfEENS1_IiEES2_S2_iiiS3_S3__param_3];
	ld.param.u64 	%rd10, [_Z11setClustersN6thrust24THRUST_300001_SM_1000_NS10device_ptrIfEENS1_IiEES2_S2_iiiS3_S3__param_0];
	ld.param.u32 	%r81, [_Z11setClustersN6thrust24THRUST_300001_SM_1000_NS10device_ptrIfEENS1_IiEES2_S2_iiiS3_S3__param_4];
	ld.param.u32 	%r82, [_Z11setClustersN6thrust24THRUST_300001_SM_1000_NS10device_ptrIfEENS1_IiEES2_S2_iiiS3_S3__param_5];
	ld.param.u32 	%r83, [_Z11setClustersN6thrust24THRUST_300001_SM_1000_NS10device_ptrIfEENS1_IiEES2_S2_iiiS3_S3__param_6];
	cvta.to.global.u64 	%rd1, %rd10;
	cvta.to.global.u64 	%rd4, %rd9;
	mov.u32 	%r84, %ctaid.x;
	mov.u32 	%r85, %ntid.x;
	mov.u32 	%r1, %tid.x;
	mad.lo.s32 	%r2, %r84, %r85, %r1;
	setp.ge.s32 	%p1, %r2, %r81;
	@%p1 bra 	$L__BB0_39;
	mul.lo.s32 	%r86, %r83, %r82;
	setp.ge.u32 	%p2, %r1, %r86;
	@%p2 bra 	$L__BB0_3;
	cvta.to.global.u64 	%rd11, %rd3;
	mul.wide.u32 	%rd12, %r1, 4;
	add.s64 	%rd13, %rd11, %rd12;
	ld.global.f32 	%f20, [%rd13];
	shl.b32 	%r87, %r1, 2;
	mov.u32 	%r88, shared_means;
	add.s32 	%r89, %r88, %r87;
	st.shared.f32 	[%r89], %f20;
$L__BB0_3:
	bar.sync 	0;
	setp.lt.s32 	%p3, %r82, 1;
	mov.b32 	%r161, 2147483647;
	@%p3 bra 	$L__BB0_24;
	setp.lt.s32 	%p4, %r83, 1;
	@%p4 bra 	$L__BB0_18;
	and.b32  	%r3, %r83, 7;
	add.s32 	%r4, %r3, -1;
	and.b32  	%r5, %r83, 3;
	and.b32  	%r6, %r83, 2147483640;
	and.b32  	%r7, %r83, 1;
	neg.s32 	%r8, %r6;
	shl.b32 	%r9, %r82, 5;
	shl.b32 	%r10, %r81, 3;
	shl.b32 	%r11, %r82, 2;
	mov.b32 	%r161, 2147483647;
	mov.f32 	%f115, 0f7F7FFFFF;
	mov.b32 	%r145, 0;
	mul.wide.s32 	%rd32, %r81, 4;
$L__BB0_6:
	setp.lt.u32 	%p11, %r83, 8;
	mov.f32 	%f123, 0f00000000;
	mov.b32 	%r151, 0;
	@%p11 bra 	$L__BB0_9;
	shl.b32 	%r101, %r145, 2;
	mov.u32 	%r102, shared_means;
	add.s32 	%r148, %r102, %r101;
	mov.f32 	%f123, 0f00000000;
	mov.u32 	%r147, %r2;
	mov.u32 	%r149, %r8;
$L__BB0_8:
	.pragma "nounroll";
	mul.wide.s32 	%rd14, %r147, 4;
	add.s64 	%rd15, %rd1, %rd14;
	ld.global.f32 	%f27, [%rd15];
	ld.shared.f32 	%f28, [%r148];
	sub.f32 	%f29, %f27, %f28;
	fma.rn.f32 	%f30, %f29, %f29, %f123;
	add.s64 	%rd17, %rd15, %rd32;
	ld.global.f32 	%f31, [%rd17];
	add.s32 	%r103, %r148, %r11;
	ld.shared.f32 	%f32, [%r103];
	sub.f32 	%f33, %f31, %f32;
	fma.rn.f32 	%f34, %f33, %f33, %f30;
	add.s64 	%rd18, %rd17, %rd32;
	ld.global.f32 	%f35, [%rd18];
	add.s32 	%r104, %r103, %r11;
	ld.shared.f32 	%f36, [%r104];
	sub.f32 	%f37, %f35, %f36;
	fma.rn.f32 	%f38, %f37, %f37, %f34;
	add.s64 	%rd19, %rd18, %rd32;
	ld.global.f32 	%f39, [%rd19];
	add.s32 	%r105, %r104, %r11;
	ld.shared.f32 	%f40, [%r105];
	sub.f32 	%f41, %f39, %f40;
	fma.rn.f32 	%f42, %f41, %f41, %f38;
	add.s64 	%rd20, %rd19, %rd32;
	ld.global.f32 	%f43, [%rd20];
	add.s32 	%r106, %r105, %r11;
	ld.shared.f32 	%f44, [%r106];
	sub.f32 	%f45, %f43, %f44;
	fma.rn.f32 	%f46, %f45, %f45, %f42;
	add.s64 	%rd21, %rd20, %rd32;
	ld.global.f32 	%f47, [%rd21];
	add.s32 	%r107, %r106, %r11;
	ld.shared.f32 	%f48, [%r107];
	sub.f32 	%f49, %f47, %f48;
	fma.rn.f32 	%f50, %f49, %f49, %f46;
	add.s64 	%rd22, %rd21, %rd32;
	ld.global.f32 	%f51, [%rd22];
	add.s32 	%r108, %r107, %r11;
	ld.shared.f32 	%f52, [%r108];
	sub.f32 	%f53, %f51, %f52;
	fma.rn.f32 	%f54, %f53, %f53, %f50;
	add.s64 	%rd23, %rd22, %rd32;
	ld.global.f32 	%f55, [%rd23];
	add.s32 	%r109, %r108, %r11;
	ld.shared.f32 	%f56, [%r109];
	sub.f32 	%f57, %f55, %f56;
	fma.rn.f32 	%f123, %f57, %f57, %f54;
	add.s32 	%r149, %r149, 8;
	add.s32 	%r148, %r148, %r9;
	add.s32 	%r147, %r147, %r10;
	setp.ne.s32 	%p12, %r149, 0;
	mov.u32 	%r151, %r6;
	@%p12 bra 	$L__BB0_8;
$L__BB0_9:
	setp.eq.s32 	%p13, %r3, 0;
	@%p13 bra 	$L__BB0_17;
	setp.lt.u32 	%p14, %r4, 3;
	@%p14 bra 	$L__BB0_12;
	mad.lo.s32 	%r110, %r151, %r81, %r2;
	mul.wide.s32 	%rd24, %r110, 4;
	add.s64 	%rd25, %rd1, %rd24;
	ld.global.f32 	%f59, [%rd25];
	mad.lo.s32 	%r111, %r151, %r82, %r145;
	shl.b32 	%r112, %r111, 2;
	mov.u32 	%r113, shared_means;
	add.s32 	%r114, %r113, %r112;
	ld.shared.f32 	%f60, [%r114];
	sub.f32 	%f61, %f59, %f60;
	fma.rn.f32 	%f62, %f61, %f61, %f123;
	add.s64 	%rd27, %rd25, %rd32;
	ld.global.f32 	%f63, [%rd27];
	add.s32 	%r115, %r114, %r11;
	ld.shared.f32 	%f64, [%r115];
	sub.f32 	%f65, %f63, %f64;
	fma.rn.f32 	%f66, %f65, %f65, %f62;
	add.s64 	%rd28, %rd27, %rd32;
	ld.global.f32 	%f67, [%rd28];
	add.s32 	%r116, %r115, %r11;
	ld.shared.f32 	%f68, [%r116];
	sub.f32 	%f69, %f67, %f68;
	fma.rn.f32 	%f70, %f69, %f69, %f66;
	add.s64 	%rd29, %rd28, %rd32;
	ld.global.f32 	%f71, [%rd29];
	add.s32 	%r117, %r116, %r11;
	ld.shared.f32 	%f72, [%r117];
	sub.f32 	%f73, %f71, %f72;
	fma.rn.f32 	%f123, %f73, %f73, %f70;
	add.s32 	%r151, %r151, 4;
$L__BB0_12:
	setp.eq.s32 	%p15, %r5, 0;
	@%p15 bra 	$L__BB0_17;
	setp.eq.s32 	%p16, %r5, 1;
	@%p16 bra 	$L__BB0_15;
	mad.lo.s32 	%r118, %r151, %r81, %r2;
	mul.wide.s32 	%rd30, %r118, 4;
	add.s64 	%rd31, %rd1, %rd30;
	ld.global.f32 	%f75, [%rd31];
	mad.lo.s32 	%r119, %r151, %r82, %r145;
	shl.b32 	%r120, %r119, 2;
	mov.u32 	%r121, shared_means;
	add.s32 	%r122, %r121, %r120;
	ld.shared.f32 	%f76, [%r122];
	sub.f32 	%f77, %f75, %f76;
	fma.rn.f32 	%f78, %f77, %f77, %f123;
	add.s64 	%rd33, %rd31, %rd32;
	ld.global.f32 	%f79, [%rd33];
	add.s32 	%r123, %r122, %r11;
	ld.shared.f32 	%f80, [%r123];
	sub.f32 	%f81, %f79, %f80;
	fma.rn.f32 	%f123, %f81, %f81, %f78;
	add.s32 	%r151, %r151, 2;
$L__BB0_15:
	setp.eq.s32 	%p17, %r7, 0;
	@%p17 bra 	$L__BB0_17;
	mad.lo.s32 	%r124, %r151, %r81, %r2;
	mul.wide.s32 	%rd34, %r124, 4;
	add.s64 	%rd35, %rd1, %rd34;
	ld.global.f32 	%f82, [%rd35];
	mad.lo.s32 	%r125, %r151, %r82, %r145;
	shl.b32 	%r126, %r125, 2;
	mov.u32 	%r127, shared_means;
	add.s32 	%r128, %r127, %r126;
	ld.shared.f32 	%f83, [%r128];
	sub.f32 	%f84, %f82, %f83;
	fma.rn.f32 	%f123, %f84, %f84, %f123;
$L__BB0_17:
	setp.lt.f32 	%p18, %f123, %f115;
	selp.b32 	%r161, %r145, %r161, %p18;
	selp.f32 	%f115, %f123, %f115, %p18;
	add.s32 	%r145, %r145, 1;
	setp.eq.s32 	%p19, %r145, %r82;
	@%p19 bra 	$L__BB0_24;
	bra.uni 	$L__BB0_6;
$L__BB0_18:
	add.s32 	%r94, %r82, -1;
	and.b32  	%r28, %r82, 3;
	setp.lt.u32 	%p5, %r94, 3;
	mov.b32 	%r161, 2147483647;
	mov.f32 	%f125, 0f7F7FFFFF;
	mov.b32 	%r158, 0;
	@%p5 bra 	$L__BB0_21;
	and.b32  	%r158, %r82, 2147483644;
	mov.b32 	%r161, 2147483647;
	mov.f32 	%f125, 0f7F7FFFFF;
	mov.b32 	%r153, 0;
$L__BB0_20:
	setp.gt.f32 	%p6, %f125, 0f00000000;
	selp.b32 	%r161, %r153, %r161, %p6;
	selp.f32 	%f125, 0f00000000, %f125, %p6;
	add.s32 	%r153, %r153, 4;
	setp.ne.s32 	%p7, %r153, %r158;
	@%p7 bra 	$L__BB0_20;
$L__BB0_21:
	setp.eq.s32 	%p8, %r28, 0;
	@%p8 bra 	$L__BB0_24;
	mov.b32 	%r160, 0;
$L__BB0_23:
	.pragma "nounroll";
	setp.gt.f32 	%p9, %f125, 0f00000000;
	selp.b32 	%r161, %r158, %r161, %p9;
	selp.f32 	%f125, 0f00000000, %f125, %p9;
	add.s32 	%r158, %r158, 1;
	add.s32 	%r160, %r160, 1;
	setp.ne.s32 	%p10, %r160, %r28;
	@%p10 bra 	$L__BB0_23;
$L__BB0_24:
	cvta.to.global.u64 	%rd36, %rd2;
	mul.wide.s32 	%rd37, %r2, 4;
	add.s64 	%rd6, %rd36, %rd37;
	ld.global.u32 	%r129, [%rd6];
	setp.eq.s32 	%p20, %r129, %r161;
	@%p20 bra 	$L__BB0_26;
	st.global.u32 	[%rd6], %r161;
	cvta.to.global.u64 	%rd38, %rd8;
	mov.b32 	%r130, 1;
	st.global.u32 	[%rd38], %r130;
$L__BB0_26:
	setp.lt.s32 	%p21, %r83, 1;
	@%p21 bra 	$L__BB0_38;
	and.b32  	%r44, %r83, 7;
	setp.lt.u32 	%p22, %r83, 8;
	mov.b32 	%r173, 0;
	@%p22 bra 	$L__BB0_30;
	and.b32  	%r173, %r83, 2147483640;
	neg.s32 	%r171, %r173;
	shl.b32 	%r47, %r81, 3;
	shl.b32 	%r48, %r82, 3;
	shl.b32 	%r168, %r82, 1;
	mul.lo.s32 	%r167, %r82, 3;
	shl.b32 	%r166, %r82, 2;
	mul.lo.s32 	%r165, %r82, 5;
	mul.lo.s32 	%r164, %r82, 6;
	mul.lo.s32 	%r163, %r82, 7;
	mov.b32 	%r162, 0;
	cvt.u64.u32 	%rd40, %r161;
	mul.wide.s32 	%rd50, %r81, 4;
	mov.u32 	%r169, %r82;
	mov.u32 	%r170, %r2;
$L__BB0_29:
	.pragma "nounroll";
	cvt.s64.s32 	%rd39, %r162;
	add.s64 	%rd41, %rd39, %rd40;
	shl.b64 	%rd42, %rd41, 2;
	add.s64 	%rd43, %rd4, %rd42;
	mul.wide.s32 	%rd44, %r170, 4;
	add.s64 	%rd45, %rd1, %rd44;
	ld.global.f32 	%f85, [%rd45];
	atom.global.add.f32 	%f86, [%rd43], %f85;
	cvt.s64.s32 	%rd46, %r169;
	add.s64 	%rd47, %rd46, %rd40;
	shl.b64 	%rd48, %rd47, 2;
	add.s64 	%rd49, %rd4, %rd48;
	add.s64 	%rd51, %rd45, %rd50;
	ld.global.f32 	%f87, [%rd51];
	atom.global.add.f32 	%f88, [%rd49], %f87;
	cvt.s64.s32 	%rd52, %r168;
	add.s64 	%rd53, %rd52, %rd40;
	shl.b64 	%rd54, %rd53, 2;
	add.s64 	%rd55, %rd4, %rd54;
	add.s64 	%rd56, %rd51, %rd50;
	ld.global.f32 	%f89, [%rd56];
	atom.global.add.f32 	%f90, [%rd55], %f89;
	cvt.s64.s32 	%rd57, %r167;
	add.s64 	%rd58, %rd57, %rd40;
	shl.b64 	%rd59, %rd58, 2;
	add.s64 	%rd60, %rd4, %rd59;
	add.s64 	%rd61, %rd56, %rd50;
	ld.global.f32 	%f91, [%rd61];
	atom.global.add.f32 	%f92, [%rd60], %f91;
	cvt.s64.s32 	%rd62, %r166;
	add.s64 	%rd63, %rd62, %rd40;
	shl.b64 	%rd64, %rd63, 2;
	add.s64 	%rd65, %rd4, %rd64;
	add.s64 	%rd66, %rd61, %rd50;
	ld.global.f32 	%f93, [%rd66];
	atom.global.add.f32 	%f94, [%rd65], %f93;
	cvt.s64.s32 	%rd67, %r165;
	add.s64 	%rd68, %rd67, %rd40;
	shl.b64 	%rd69, %rd68, 2;
	add.s64 	%rd70, %rd4, %rd69;
	add.s64 	%rd71, %rd66, %rd50;
	ld.global.f32 	%f95, [%rd71];
	atom.global.add.f32 	%f96, [%rd70], %f95;
	cvt.s64.s32 	%rd72, %r164;
	add.s64 	%rd73, %rd72, %rd40;
	shl.b64 	%rd74, %rd73, 2;
	add.s64 	%rd75, %rd4, %rd74;
	add.s64 	%rd76, %rd71, %rd50;
	ld.global.f32 	%f97, [%rd76];
	atom.global.add.f32 	%f98, [%rd75], %f97;
	cvt.s64.s32 	%rd77, %r163;
	add.s64 	%rd78, %rd77, %rd40;
	shl.b64 	%rd79, %rd78, 2;
	add.s64 	%rd80, %rd4, %rd79;
	add.s64 	%rd81, %rd76, %rd50;
	ld.global.f32 	%f99, [%rd81];
	atom.global.add.f32 	%f100, [%rd80], %f99;
	add.s32 	%r171, %r171, 8;
	add.s32 	%r170, %r170, %r47;
	add.s32 	%r169, %r169, %r48;
	add.s32 	%r168, %r168, %r48;
	add.s32 	%r167, %r167, %r48;
	add.s32 	%r166, %r166, %r48;
	add.s32 	%r165, %r165, %r48;
	add.s32 	%r164, %r164, %r48;
	add.s32 	%r163, %r163, %r48;
	add.s32 	%r162, %r162, %r48;
	setp.ne.s32 	%p23, %r171, 0;
	@%p23 bra 	$L__BB0_29;
$L__BB0_30:
	setp.eq.s32 	%p24, %r44, 0;
	@%p24 bra 	$L__BB0_38;
	cvt.u64.u32 	%rd7, %r161;
	and.b32  	%r76, %r83, 3;
	setp.lt.u32 	%p25, %r44, 4;
	@%p25 bra 	$L__BB0_33;
	mul.lo.s32 	%r133, %r173, %r82;
	cvt.s64.s32 	%rd82, %r133;
	add.s64 	%rd83, %rd82, %rd7;
	shl.b64 	%rd84, %rd83, 2;
	add.s64 	%rd85, %rd4, %rd84;
	mad.lo.s32 	%r134, %r173, %r81, %r2;
	mul.wide.s32 	%rd86, %r134, 4;
	add.s64 	%rd87, %rd1, %rd86;
	ld.global.f32 	%f101, [%rd87];
	atom.global.add.f32 	%f102, [%rd85], %f101;
	add.s32 	%r135, %r133, %r82;
	cvt.s64.s32 	%rd88, %r135;
	add.s64 	%rd89, %rd88, %rd7;
	shl.b64 	%rd90, %rd89, 2;
	add.s64 	%rd91, %rd4, %rd90;
	mul.wide.s32 	%rd92, %r81, 4;
	add.s64 	%rd93, %rd87, %rd92;
	ld.global.f32 	%f103, [%rd93];
	atom.global.add.f32 	%f104, [%rd91], %f103;
	add.s32 	%r136, %r135, %r82;
	cvt.s64.s32 	%rd94, %r136;
	add.s64 	%rd95, %rd94, %rd7;
	shl.b64 	%rd96, %rd95, 2;
	add.s64 	%rd97, %rd4, %rd96;
	add.s64 	%rd98, %rd93, %rd92;
	ld.global.f32 	%f105, [%rd98];
	atom.global.add.f32 	%f106, [%rd97], %f105;
	add.s32 	%r137, %r136, %r82;
	cvt.s64.s32 	%rd99, %r137;
	add.s64 	%rd100, %rd99, %rd7;
	shl.b64 	%rd101, %rd100, 2;
	add.s64 	%rd102, %rd4, %rd101;
	add.s64 	%rd103, %rd98, %rd92;
	ld.global.f32 	%f107, [%rd103];
	atom.global.add.f32 	%f108, [%rd102], %f107;
	add.s32 	%r173, %r173, 4;
$L__BB0_33:
	setp.eq.s32 	%p26, %r76, 0;
	@%p26 bra 	$L__BB0_38;
	setp.eq.s32 	%p27, %r76, 1;
	@%p27 bra 	$L__BB0_36;
	mul.lo.s32 	%r138, %r173, %r82;
	cvt.s64.s32 	%rd104, %r138;
	add.s64 	%rd105, %rd104, %rd7;
	shl.b64 	%rd106, %rd105, 2;
	add.s64 	%rd107, %rd4, %rd106;
	mad.lo.s32 	%r139, %r173, %r81, %r2;
	mul.wide.s32 	%rd108, %r139, 4;
	add.s64 	%rd109, %rd1, %rd108;
	ld.global.f32 	%f109, [%rd109];
	atom.global.add.f32 	%f110, [%rd107], %f109;
	add.s32 	%r140, %r138, %r82;
	cvt.s64.s32 	%rd110, %r140;
	add.s64 	%rd111, %rd110, %rd7;
	shl.b64 	%rd112, %rd111, 2;
	add.s64 	%rd113, %rd4, %rd112;
	mul.wide.s32 	%rd114, %r81, 4;
	add.s64 	%rd115, %rd109, %rd114;
	ld.global.f32 	%f111, [%rd115];
	atom.global.add.f32 	%f112, [%rd113], %f111;
	add.s32 	%r173, %r173, 2;
$L__BB0_36:
	and.b32  	%r141, %r83, 1;
	setp.eq.b32 	%p28, %r141, 1;
	not.pred 	%p29, %p28;
	@%p29 bra 	$L__BB0_38;
	mul.lo.s32 	%r142, %r173, %r82;
	cvt.s64.s32 	%rd116, %r142;
	add.s64 	%rd117, %rd116, %rd7;
	shl.b64 	%rd118, %rd117, 2;
	add.s64 	%rd119, %rd4, %rd118;
	mad.lo.s32 	%r143, %r173, %r81, %r2;
	mul.wide.s32 	%rd120, %r143, 4;
	add.s64 	%rd121, %rd1, %rd120;
	ld.global.f32 	%f113, [%rd121];
	atom.global.add.f32 	%f114, [%rd119], %f113;
$L__BB0_38:
	cvta.to.global.u64 	%rd122, %rd5;
	mul.wide.u32 	%rd123, %r161, 4;
	add.s64 	%rd124, %rd122, %rd123;
	atom.global.add.u32 	%r144, [%rd124], 1;
$L__BB0_39:
	ret;

}
	// .globl	_Z11getNewMeansN6thrust24THRUST_300001_SM_1000_NS10device_ptrIfEES2_NS1_IiEEii
.visible .entry _Z11getNewMeansN6thrust24THRUST_300001_SM_1000_NS10device_ptrIfEES2_NS1_IiEEii(
	.param .align 8 .b8 _Z11getNewMeansN6thrust24THRUST_300001_SM_1000_NS10device_ptrIfEES2_NS1_IiEEii_param_0[8],
	.param .align 8 .b8 _Z11getNewMeansN6thrust24THRUST_300001_SM_1000_NS10device_ptrIfEES2_NS1_IiEEii_param_1[8],
	.param .align 8 .b8 _Z11getNewMeansN6thrust24THRUST_300001_SM_1000_NS10device_ptrIfEES2_NS1_IiEEii_param_2[8],
	.param .u32 _Z11getNewMeansN6thrust24THRUST_300001_SM_1000_NS10device_ptrIfEES2_NS1_IiEEii_param_3,
	.param .u32 _Z11getNewMeansN6thrust24THRUST_300001_SM_1000_NS10device_ptrIfEES2_NS1_IiEEii_param_4
)
{
	.reg .pred 	%p<11>;
	.reg .b32 	%r<32>;
	.reg .b32 	%f<33>;
	.reg .b64 	%rd<46>;

	ld.param.u64 	%rd3, [_Z11getNewMeansN6thrust24THRUST_300001_SM_1000_NS10device_ptrIfEES2_NS1_IiEEii_param_2];
	ld.param.u64 	%rd4, [_Z11getNewMeansN6thrust24THRUST_300001_SM_1000_NS10device_ptrIfEES2_NS1_IiEEii_param_1];
	ld.param.u64 	%rd5, [_Z11getNewMeansN6thrust24THRUST_300001_SM_1000_NS10device_ptrIfEES2_NS1_IiEEii_param_0];
	ld.param.u32 	%r16, [_Z11getNewMeansN6thrust24THRUST_300001_SM_1000_NS10device_ptrIfEES2_NS1_IiEEii_param_3];
	ld.param.u32 	%r17, [_Z11getNewMeansN6thrust24THRUST_300001_SM_1000_NS10device_ptrIfEES2_NS1_IiEEii_param_4];
	cvta.to.global.u64 	%rd1, %rd5;
	cvta.to.global.u64 	%rd2, %rd4;
	cvta.to.global.u64 	%rd6, %rd3;
	mov.u32 	%r18, %ctaid.x;
	mov.u32 	%r19, %ntid.x;
	mov.u32 	%r20, %tid.x;
	mad.lo.s32 	%r1, %r18, %r19, %r20;
	mul.wide.s32 	%rd7, %r1, 4;
	add.s64 	%rd8, %rd6, %rd7;
	ld.global.u32 	%r21, [%rd8];
	setp.eq.s32 	%p1, %r21, 0;
	cvt.rn.f32.s32 	%f2, %r21;
	selp.f32 	%f1, 0f3F800000, %f2, %p1;
	setp.lt.s32 	%p2, %r17, 1;
	@%p2 bra 	$L__BB1_12;
	and.b32  	%r2, %r17, 7;
	setp.lt.u32 	%p3, %r17, 8;
	mov.b32 	%r30, 0;
	@%p3 bra 	$L__BB1_4;
	and.b32  	%r30, %r17, 2147483640;
	neg.s32 	%r28, %r30;
	shl.b32 	%r5, %r16, 3;
	mul.wide.s32 	%rd12, %r16, 4;
	mov.u32 	%r27, %r1;
$L__BB1_3:
	.pragma "nounroll";
	mul.wide.s32 	%rd9, %r27, 4;
	add.s64 	%rd10, %rd2, %rd9;
	ld.global.f32 	%f3, [%rd10];
	div.rn.f32 	%f4, %f3, %f1;
	add.s64 	%rd11, %rd1, %rd9;
	st.global.f32 	[%rd11], %f4;
	add.s64 	%rd13, %rd10, %rd12;
	ld.global.f32 	%f5, [%rd13];
	div.rn.f32 	%f6, %f5, %f1;
	add.s64 	%rd14, %rd11, %rd12;
	st.global.f32 	[%rd14], %f6;
	add.s64 	%rd15, %rd13, %rd12;
	ld.global.f32 	%f7, [%rd15];
	div.rn.f32 	%f8, %f7, %f1;
	add.s64 	%rd16, %rd14, %rd12;
	st.global.f32 	[%rd16], %f8;
	add.s64 	%rd17, %rd15, %rd12;
	ld.global.f32 	%f9, [%rd17];
	div.rn.f32 	%f10, %f9, %f1;
	add.s64 	%rd18, %rd16, %rd12;
	st.global.f32 	[%rd18], %f10;
	add.s64 	%rd19, %rd17, %rd12;
	ld.global.f32 	%f11, [%rd19];
	div.rn.f32 	%f12, %f11, %f1;
	add.s64 	%rd20, %rd18, %rd12;
	st.global.f32 	[%rd20], %f12;
	add.s64 	%rd21, %rd19, %rd12;
	ld.global.f32 	%f13, [%rd21];
	div.rn.f32 	%f14, %f13, %f1;
	add.s64 	%rd22, %rd20, %rd12;
	st.global.f32 	[%rd22], %f14;
	add.s64 	%rd23, %rd21, %rd12;
	ld.global.f32 	%f15, [%rd23];
	div.rn.f32 	%f16, %f15, %f1;
	add.s64 	%rd24, %rd22, %rd12;
	st.global.f32 	[%rd24], %f16;
	add.s64 	%rd25, %rd23, %rd12;
	ld.global.f32 	%f17, [%rd25];
	div.rn.f32 	%f18, %f17, %f1;
	add.s64 	%rd26, %rd24, %rd12;
	st.global.f32 	[%rd26], %f18;
	add.s32 	%r28, %r28, 8;
	add.s32 	%r27, %r27, %r5;
	setp.ne.s32 	%p4, %r28, 0;
	@%p4 bra 	$L__BB1_3;
$L__BB1_4:
	setp.eq.s32 	%p5, %r2, 0;
	@%p5 bra 	$L__BB1_12;
	and.b32  	%r11, %r17, 3;
	setp.lt.u32 	%p6, %r2, 4;
	@%p6 bra 	$L__BB1_7;
	mad.lo.s32 	%r23, %r30, %r16, %r1;
	mul.wide.s32 	%rd27, %r23, 4;
	add.s64 	%rd28, %rd2, %rd27;
	ld.global.f32 	%f19, [%rd28];
	div.rn.f32 	%f20, %f19, %f1;
	add.s64 	%rd29, %rd1, %rd27;
	st.global.f32 	[%rd29], %f20;
	mul.wide.s32 	%rd30, %r16, 4;
	add.s64 	%rd31, %rd28, %rd30;
	ld.global.f32 	%f21, [%rd31];
	div.rn.f32 	%f22, %f21, %f1;
	add.s64 	%rd32, %rd29, %rd30;
	st.global.f32 	[%rd32], %f22;
	add.s64 	%rd33, %rd31, %rd30;
	ld.global.f32 	%f23, [%rd33];
	div.rn.f32 	%f24, %f23, %f1;
	add.s64 	%rd34, %rd32, %rd30;
	st.global.f32 	[%rd34], %f24;
	add.s64 	%rd35, %rd33, %rd30;
	ld.global.f32 	%f25, [%rd35];
	div.rn.f32 	%f26, %f25, %f1;
	add.s64 	%rd36, %rd34, %rd30;
	st.global.f32 	[%rd36], %f26;
	add.s32 	%r30, %r30, 4;
$L__BB1_7:
	setp.eq.s32 	%p7, %r11, 0;
	@%p7 bra 	$L__BB1_12;
	setp.eq.s32 	%p8, %r11, 1;
	@%p8 bra 	$L__BB1_10;
	mad.lo.s32 	%r24, %r30, %r16, %r1;
	mul.wide.s32 	%rd37, %r24, 4;
	add.s64 	%rd38, %rd2, %rd37;
	ld.global.f32 	%f27, [%rd38];
	div.rn.f32 	%f28, %f27, %f1;
	add.s64 	%rd39, %rd1, %rd37;
	st.global.f32 	[%rd39], %f28;
	mul.wide.s32 	%rd40, %r16, 4;
	add.s64 	%rd41, %rd38, %rd40;
	ld.global.f32 	%f29, [%rd41];
	div.rn.f32 	%f30, %f29, %f1;
	add.s64 	%rd42, %rd39, %rd40;
	st.global.f32 	[%rd42], %f30;
	add.s32 	%r30, %r30, 2;
$L__BB1_10:
	and.b32  	%r25, %r17, 1;
	setp.eq.b32 	%p9, %r25, 1;
	not.pred 	%p10, %p9;
	@%p10 bra 	$L__BB1_12;
	mad.lo.s32 	%r26, %r30, %r16, %r1;
	mul.wide.s32 	%rd43, %r26, 4;
	add.s64 	%rd44, %rd2, %rd43;
	ld.global.f32 	%f31, [%rd44];
	div.rn.f32 	%f32, %f31, %f1;
	add.s64 	%rd45, %rd1, %rd43;
	st.global.f32 	[%rd45], %f32;
$L__BB1_12:
	ret;

}
	// .globl	_ZN3cub18CUB_300001_SM_10006detail11EmptyKernelIvEEvv
.visible .entry _ZN3cub18CUB_300001_SM_10006detail11EmptyKernelIvEEvv()
{


	ret;

}
	// .globl	_ZN3cub18CUB_300001_SM_10006detail8for_each13static_kernelINS2_12policy_hub_t12policy_500_tEmN6thrust24THRUST_300001_SM_1000_NS8cuda_cub20__uninitialized_fill7functorINS7_10device_ptrIfEEfEEEEvT0_T1_
.visible .entry _ZN3cub18CUB_300001_SM_10006detail8for_each13static_kernelINS2_12policy_hub_t12policy_500_tEmN6thrust24THRUST_300001_SM_1000_NS8cuda_cub20__uninitialized_fill7functorINS7_10device_ptrIfEEfEEEEvT0_T1_(
	.param .u64 _ZN3cub18CUB_300001_SM_10006detail8for_each13static_kernelINS2_12policy_hub_t12policy_500_tEmN6thrust24THRUST_300001_SM_1000_NS8cuda_cub20__uninitialized_fill7functorINS7_10device_ptrIfEEfEEEEvT0_T1__param_0,
	.param .align 8 .b8 _ZN3cub18CUB_300001_SM_10006detail8for_each13static_kernelINS2_12policy_hub_t12policy_500_tEmN6thrust24THRUST_300001_SM_1000_NS8cuda_cub20__uninitialized_fill7functorINS7_10device_ptrIfEEfEEEEvT0_T1__param_1[16]
)
.maxntid 256
{
	.reg .pred 	%p<4>;
	.reg .b16 	%rs<5>;
	.reg .b32 	%r<10>;
	.reg .b32 	%f<3>;
	.reg .b64 	%rd<16>;

	ld.param.f32 	%f2, [_ZN3cub18CUB_300001_SM_10006detail8for_each13static_kernelINS2_12policy_hub_t12policy_500_tEmN6thrust24THRUST_300001_SM_1000_NS8cuda_cub20__uninitialized_fill7functorINS7_10device_ptrIfEEfEEEEvT0_T1__param_1+8];
	ld.param.u64 	%rd4, [_ZN3cub18CUB_300001_SM_10006detail8for_each13static_kernelINS2_12policy_hub_t12policy_500_tEmN6thrust24THRUST_300001_SM_1000_NS8cuda_cub20__uninitialized_fill7functorINS7_10device_ptrIfEEfEEEEvT0_T1__param_1];
	ld.param.u64 	%rd5, [_ZN3cub18CUB_300001_SM_10006detail8for_each13static_kernelINS2_12policy_hub_t12policy_500_tEmN6thrust24THRUST_300001_SM_1000_NS8cuda_cub20__uninitialized_fill7functorINS7_10device_ptrIfEEfEEEEvT0_T1__param_0];
	mov.u32 	%r7, %ctaid.x;
	mul.wide.u32 	%rd1, %r7, 512;
	sub.s64 	%rd2, %rd5, %rd1;
	setp.lt.u64 	%p1, %rd2, 512;
	@%p1 bra 	$L__BB3_2;
	mov.u32 	%r9, %tid.x;
	cvta.to.global.u64 	%rd11, %rd4;
	cvt.u64.u32 	%rd12, %r9;
	add.s64 	%rd13, %rd1, %rd12;
	shl.b64 	%rd14, %rd13, 2;
	add.s64 	%rd15, %rd11, %rd14;
	st.global.f32 	[%rd15], %f2;
	st.global.f32 	[%rd15+1024], %f2;
	bra.uni 	$L__BB3_6;
$L__BB3_2:
	cvta.to.global.u64 	%rd6, %rd4;
	mov.u32 	%r1, %tid.x;
	cvt.u64.u32 	%rd7, %r1;
	setp.le.u64 	%p2, %rd2, %rd7;
	add.s64 	%rd8, %rd1, %rd7;
	shl.b64 	%rd9, %rd8, 2;
	add.s64 	%rd3, %rd6, %rd9;
	@%p2 bra 	$L__BB3_4;
	st.global.f32 	[%rd3], %f2;
$L__BB3_4:
	add.s32 	%r8, %r1, 256;
	cvt.u64.u32 	%rd10, %r8;
	setp.le.u64 	%p3, %rd2, %rd10;
	@%p3 bra 	$L__BB3_6;
	st.global.f32 	[%rd3+1024], %f2;
$L__BB3_6:
	ret;

}
	// .globl	_ZN3cub18CUB_300001_SM_10006detail8for_each13static_kernelINS2_12policy_hub_t12policy_500_tEmN6thrust24THRUST_300001_SM_1000_NS8cuda_cub20__uninitialized_fill7functorINS7_10device_ptrIiEEiEEEEvT0_T1_
.visible .entry _ZN3cub18CUB_300001_SM_10006detail8for_each13static_kernelINS2_12policy_hub_t12policy_500_tEmN6thrust24THRUST_300001_SM_1000_NS8cuda_cub20__uninitialized_fill7functorINS7_10device_ptrIiEEiEEEEvT0_T1_(
	.param .u64 _ZN3cub18CUB_300001_SM_10006detail8for_each13static_kernelINS2_12policy_hub_t12policy_500_tEmN6thrust24THRUST_300001_SM_1000_NS8cuda_cub20__uninitialized_fill7functorINS7_10device_ptrIiEEiEEEEvT0_T1__param_0,
	.param .align 8 .b8 _ZN3cub18CUB_300001_SM_10006detail8for_each13static_kernelINS2_12policy_hub_t12policy_500_tEmN6thrust24THRUST_300001_SM_1000_NS8cuda_cub20__uninitialized_fill7functorINS7_10device_ptrIiEEiEEEEvT0_T1__param_1[16]
)
.maxntid 256
{
	.reg .pred 	%p<4>;
	.reg .b16 	%rs<5>;
	.reg .b32 	%r<12>;
	.reg .b64 	%rd<16>;

	ld.param.u32 	%r3, [_ZN3cub18CUB_300001_SM_10006detail8for_each13static_kernelINS2_12policy_hub_t12policy_500_tEmN6thrust24THRUST_300001_SM_1000_NS8cuda_cub20__uninitialized_fill7functorINS7_10device_ptrIiEEiEEEEvT0_T1__param_1+8];
	ld.param.u64 	%rd4, [_ZN3cub18CUB_300001_SM_10006detail8for_each13static_kernelINS2_12policy_hub_t12policy_500_tEmN6thrust24THRUST_300001_SM_1000_NS8cuda_cub20__uninitialized_fill7functorINS7_10device_ptrIiEEiEEEEvT0_T1__param_1];
	ld.param.u64 	%rd5, [_ZN3cub18CUB_300001_SM_10006detail8for_each13static_kernelINS2_12policy_hub_t12policy_500_tEmN6thrust24THRUST_300001_SM_1000_NS8cuda_cub20__uninitialized_fill7functorINS7_10device_ptrIiEEiEEEEvT0_T1__param_0];
	mov.u32 	%r9, %ctaid.x;
	mul.wide.u32 	%rd1, %r9, 512;
	sub.s64 	%rd2, %rd5, %rd1;
	setp.lt.u64 	%p1, %rd2, 512;
	@%p1 bra 	$L__BB4_2;
	mov.u32 	%r11, %tid.x;
	cvta.to.global.u64 	%rd11, %rd4;
	cvt.u64.u32 	%rd12, %r11;
	add.s64 	%rd13, %rd1, %rd12;
	shl.b64 	%rd14, %rd13, 2;
	add.s64 	%rd15, %rd11, %rd14;
	st.global.u32 	[%rd15], %r3;
	st.global.u32 	[%rd15+1024], %r3;
	bra.uni 	$L__BB4_6;
$L__BB4_2:
	cvta.to.global.u64 	%rd6, %rd4;
	mov.u32 	%r2, %tid.x;
	cvt.u64.u32 	%rd7, %r2;
	setp.le.u64 	%p2, %rd2, %rd7;
	add.s64 	%rd8, %rd1, %rd7;
	shl.b64 	%rd9, %rd8, 2;
	add.s64 	%rd3, %rd6, %rd9;
	@%p2 bra 	$L__BB4_4;
	st.global.u32 	[%rd3], %r3;
$L__BB4_4:
	add.s32 	%r10, %r2, 256;
	cvt.u64.u32 	%rd10, %r10;
	setp.le.u64 	%p3, %rd2, %rd10;
	@%p3 bra 	$L__BB4_6;
	st.global.u32 	[%rd3+1024], %r3;
$L__BB4_6:
	ret;

}
	// .globl	_ZN3cub18CUB_300001_SM_10006detail8for_each13static_kernelINS2_12policy_hub_t12policy_500_tElN6thrust24THRUST_300001_SM_1000_NS8cuda_cub6__fill7functorINS7_6detail15normal_iteratorINS7_10device_ptrIfEEEEiEEEEvT0_T1_
.visible .entry _ZN3cub18CUB_300001_SM_10006detail8for_each13static_kernelINS2_12policy_hub_t12policy_500_tElN6thrust24THRUST_300001_SM_1000_NS8cuda_cub6__fill7functorINS7_6detail15normal_iteratorINS7_10device_ptrIfEEEEiEEEEvT0_T1_(
	.param .u64 _ZN3cub18CUB_300001_SM_10006detail8for_each13static_kernelINS2_12policy_hub_t12policy_500_tElN6thrust24THRUST_300001_SM_1000_NS8cuda_cub6__fill7functorINS7_6detail15normal_iteratorINS7_10device_ptrIfEEEEiEEEEvT0_T1__param_0,
	.param .align 8 .b8 _ZN3cub18CUB_300001_SM_10006detail8for_each13static_kernelINS2_12policy_hub_t12policy_500_tElN6thrust24THRUST_300001_SM_1000_NS8cuda_cub6__fill7functorINS7_6detail15normal_iteratorINS7_10device_ptrIfEEEEiEEEEvT0_T1__param_1[16]
)
.maxntid 256
{
	.reg .pred 	%p<4>;
	.reg .b16 	%rs<5>;
	.reg .b32 	%r<11>;
	.reg .b32 	%f<3>;
	.reg .b64 	%rd<17>;

	ld.param.u32 	%r2, [_ZN3cub18CUB_300001_SM_10006detail8for_each13static_kernelINS2_12policy_hub_t12policy_500_tElN6thrust24THRUST_300001_SM_1000_NS8cuda_cub6__fill7functorINS7_6detail15normal_iteratorINS7_10device_ptrIfEEEEiEEEEvT0_T1__param_1+8];
	ld.param.u64 	%rd5, [_ZN3cub18CUB_300001_SM_10006detail8for_each13static_kernelINS2_12policy_hub_t12policy_500_tElN6thrust24THRUST_300001_SM_1000_NS8cuda_cub6__fill7functorINS7_6detail15normal_iteratorINS7_10device_ptrIfEEEEiEEEEvT0_T1__param_1];
	ld.param.u64 	%rd6, [_ZN3cub18CUB_300001_SM_10006detail8for_each13static_kernelINS2_12policy_hub_t12policy_500_tElN6thrust24THRUST_300001_SM_1000_NS8cuda_cub6__fill7functorINS7_6detail15normal_iteratorINS7_10device_ptrIfEEEEiEEEEvT0_T1__param_0];
	mov.u32 	%r8, %ctaid.x;
	mul.wide.u32 	%rd1, %r8, 512;
	sub.s64 	%rd2, %rd6, %rd1;
	setp.lt.s64 	%p1, %rd2, 512;
	@%p1 bra 	$L__BB5_2;
	cvt.rn.f32.s32 	%f2, %r2;
	mov.u32 	%r10, %tid.x;
	cvta.to.global.u64 	%rd12, %rd5;
	cvt.u64.u32 	%rd13, %r10;
	add.s64 	%rd14, %rd1, %rd13;
	shl.b64 	%rd15, %rd14, 2;
	add.s64 	%rd16, %rd12, %rd15;
	st.global.f32 	[%rd16], %f2;
	st.global.f32 	[%rd16+1024], %f2;
	bra.uni 	$L__BB5_6;
$L__BB5_2:
	cvta.to.global.u64 	%rd7, %rd5;
	mov.u32 	%r1, %tid.x;
	cvt.s64.s32 	%rd3, %rd2;
	cvt.rn.f32.s32 	%f1, %r2;
	cvt.u64.u32 	%rd8, %r1;
	setp.le.s64 	%p2, %rd3, %rd8;
	add.s64 	%rd9, %rd1, %rd8;
	shl.b64 	%rd10, %rd9, 2;
	add.s64 	%rd4, %rd7, %rd10;
	@%p2 bra 	$L__BB5_4;
	st.global.f32 	[%rd4], %f1;
$L__BB5_4:
	add.s32 	%r9, %r1, 256;
	cvt.u64.u32 	%rd11, %r9;
	setp.le.s64 	%p3, %rd3, %rd11;
	@%p3 bra 	$L__BB5_6;
	st.global.f32 	[%rd4+1024], %f1;
$L__BB5_6:
	ret;

}
	// .globl	_ZN3cub18CUB_300001_SM_10006detail8for_each13static_kernelINS2_12policy_hub_t12policy_500_tElN6thrust24THRUST_300001_SM_1000_NS8cuda_cub6__fill7functorINS7_6detail15normal_iteratorINS7_10device_ptrIiEEEEiEEEEvT0_T1_
.visible .entry _ZN3cub18CUB_300001_SM_10006detail8for_each13static_kernelINS2_12policy_hub_t12policy_500_tElN6thrust24THRUST_300001_SM_1000_NS8cuda_cub6__fill7functorINS7_6detail15normal_iteratorINS7_10device_ptrIiEEEEiEEEEvT0_T1_(
	.param .u64 _ZN3cub18CUB_300001_SM_10006detail8for_each13static_kernelINS2_12policy_hub_t12policy_500_tElN6thrust24THRUST_300001_SM_1000_NS8cuda_cub6__fill7functorINS7_6detail15normal_iteratorINS7_10device_ptrIiEEEEiEEEEvT0_T1__param_0,
	.param .align 8 .b8 _ZN3cub18CUB_300001_SM_10006detail8for_each13static_kernelINS2_12policy_hub_t12policy_500_tElN6thrust24THRUST_300001_SM_1000_NS8cuda_cub6__fill7functorINS7_6detail15normal_iteratorINS7_10device_ptrIiEEEEiEEEEvT0_T1__param_1[16]
)
.maxntid 256
{
	.reg .pred 	%p<4>;
	.reg .b16 	%rs<5>;
	.reg .b32 	%r<12>;
	.reg .b64 	%rd<17>;

	ld.param.u32 	%r3, [_ZN3cub18CUB_300001_SM_10006detail8for_each13static_kernelINS2_12policy_hub_t12policy_500_tElN6thrust24THRUST_300001_SM_1000_NS8cuda_cub6__fill7functorINS7_6detail15normal_iteratorINS7_10device_ptrIiEEEEiEEEEvT0_T1__param_1+8];
	ld.param.u64 	%rd5, [_ZN3cub18CUB_300001_SM_10006detail8for_each13static_kernelINS2_12policy_hub_t12policy_500_tElN6thrust24THRUST_300001_SM_1000_NS8cuda_cub6__fill7functorINS7_6detail15normal_iteratorINS7_10device_ptrIiEEEEiEEEEvT0_T1__param_1];
	ld.param.u64 	%rd6, [_ZN3cub18CUB_300001_SM_10006detail8for_each13static_kernelINS2_12policy_hub_t12policy_500_tElN6thrust24THRUST_300001_SM_1000_NS8cuda_cub6__fill7functorINS7_6detail15normal_iteratorINS7_10device_ptrIiEEEEiEEEEvT0_T1__param_0];
	mov.u32 	%r9, %ctaid.x;
	mul.wide.u32 	%rd1, %r9, 512;
	sub.s64 	%rd2, %rd6, %rd1;
	setp.lt.s64 	%p1, %rd2, 512;
	@%p1 bra 	$L__BB6_2;
	mov.u32 	%r11, %tid.x;
	cvta.to.global.u64 	%rd12, %rd5;
	cvt.u64.u32 	%rd13, %r11;
	add.s64 	%rd14, %rd1, %rd13;
	shl.b64 	%rd15, %rd14, 2;
	add.s64 	%rd16, %rd12, %rd15;
	st.global.u32 	[%rd16], %r3;
	st.global.u32 	[%rd16+1024], %r3;
	bra.uni 	$L__BB6_6;
$L__BB6_2:
	cvta.to.global.u64 	%rd7, %rd5;
	mov.u32 	%r2, %tid.x;
	cvt.s64.s32 	%rd3, %rd2;
	cvt.u64.u32 	%rd8, %r2;
	setp.le.s64 	%p2, %rd3, %rd8;
	add.s64 	%rd9, %rd1, %rd8;
	shl.b64 	%rd10, %rd9, 2;
	add.s64 	%rd4, %rd7, %rd10;
	@%p2 bra 	$L__BB6_4;
	st.global.u32 	[%rd4], %r3;
$L__BB6_4:
	add.s32 	%r10, %r2, 256;
	cvt.u64.u32 	%rd11, %r10;
	setp.le.s64 	%p3, %rd3, %rd11;
	@%p3 bra 	$L__BB6_6;
	st.global.u32 	[%rd4+1024], %r3;
$L__BB6_6:
	ret;

}


// ===== COMPILED SASS (sm_100) =====

	.target	sm_100

	.elftype	@"ET_EXEC"


//--------------------- .note.nv.tkinfo           --------------------------
	.section	.note.nv.tkinfo,"",@"SHT_NOTE"
	.sectionflags	@"SHF_NOTE_NV_TKINFO"
	.tkinfo
        /*0018*/ 	.word	0x00000002
        /*0030*/ 	.string	""
        /*0030*/ 	.string	"ptxas"
        /*0030*/ 	.string	"Cuda compilation tools, release 13.0, V13.0.88"
        /*0030*/ 	.string	"Build cuda_13.0.r13.0/compiler.36424714_0"
        /*0030*/ 	.string	"-arch sm_100 -m 64 "



//--------------------- .note.nv.cuinfo           --------------------------
	.section	.note.nv.cuinfo,"",@"SHT_NOTE"
	.sectionflags	@"SHF_NOTE_NV_CUINFO"
        /*0018*/ 	.short	0x0002
        /*001a*/ 	.short	0x0064
        /*001c*/ 	.short	0x0082
	.zero		2


//--------------------- .nv.info                  --------------------------
	.section	.nv.info,"",@"SHT_CUDA_INFO"
	.align	4


	//----- nvinfo : EIATTR_REGCOUNT
	.align		4
        /*0000*/ 	.byte	0x04, 0x2f
        /*0002*/ 	.short	(.L_44 - .L_43)
	.align		4
.L_43:
        /*0004*/ 	.word	index@(_Z11setClustersN6thrust24THRUST_300001_SM_1000_NS10device_ptrIfEENS1_IiEES2_S2_iiiS3_S3_)
        /*0008*/ 	.word	0x00000020


	//----- nvinfo : EIATTR_FRAME_SIZE
	.align		4
.L_44:
        /*000c*/ 	.byte	0x04, 0x11
        /*000e*/ 	.short	(.L_46 - .L_45)
	.align		4
.L_45:
        /*0010*/ 	.word	index@(_Z11setClustersN6thrust24THRUST_300001_SM_1000_NS10device_ptrIfEENS1_IiEES2_S2_iiiS3_S3_)
        /*0014*/ 	.word	0x00000000


	//----- nvinfo : EIATTR_REGCOUNT
	.align		4
.L_46:
        /*0018*/ 	.byte	0x04, 0x2f
        /*001a*/ 	.short	(.L_48 - .L_47)
	.align		4
.L_47:
        /*001c*/ 	.word	index@(_Z11getNewMeansN6thrust24THRUST_300001_SM_1000_NS10device_ptrIfEES2_NS1_IiEEii)
        /*0020*/ 	.word	0x0000001d


	//----- nvinfo : EIATTR_FRAME_SIZE
	.align		4
.L_48:
        /*0024*/ 	.byte	0x04, 0x11
        /*0026*/ 	.short	(.L_50 - .L_49)
	.align		4
.L_49:
        /*0028*/ 	.word	index@($__internal_0_$__cuda_sm3x_div_rn_noftz_f32_slowpath)
        /*002c*/ 	.word	0x00000000


	//----- nvinfo : EIATTR_FRAME_SIZE
	.align		4
.L_50:
        /*0030*/ 	.byte	0x04, 0x11
        /*0032*/ 	.short	(.L_52 - .L_51)
	.align		4
.L_51:
        /*0034*/ 	.word	index@(_Z11getNewMeansN6thrust24THRUST_300001_SM_1000_NS10device_ptrIfEES2_NS1_IiEEii)
        /*0038*/ 	.word	0x00000000


	//----- nvinfo : EIATTR_REGCOUNT
	.align		4
.L_52:
        /*003c*/ 	.byte	0x04, 0x2f
        /*003e*/ 	.short	(.L_54 - .L_53)
	.align		4
.L_53:
        /*0040*/ 	.word	index@(_ZN3cub18CUB_300001_SM_10006detail11EmptyKernelIvEEvv)
        /*0044*/ 	.word	0x00000004


	//----- nvinfo : EIATTR_FRAME_SIZE
	.align		4
.L_54:
        /*0048*/ 	.byte	0x04, 0x11
        /*004a*/ 	.short	(.L_56 - .L_55)
	.align		4
.L_55:
        /*004c*/ 	.word	index@(_ZN3cub18CUB_300001_SM_10006detail11EmptyKernelIvEEvv)
        /*0050*/ 	.word	0x00000000


	//----- nvinfo : EIATTR_REGCOUNT
	.align		4
.L_56:
        /*0054*/ 	.byte	0x04, 0x2f
        /*0056*/ 	.short	(.L_58 - .L_57)
	.align		4
.L_57:
        /*0058*/ 	.word	index@(_ZN3cub18CUB_300001_SM_10006detail8for_each13static_kernelINS2_12policy_hub_t12policy_500_tEmN6thrust24THRUST_300001_SM_1000_NS8cuda_cub20__uninitialized_fill7functorINS7_10device_ptrIfEEfEEEEvT0_T1_)
        /*005c*/ 	.word	0x00000008


	//----- nvinfo : EIATTR_FRAME_SIZE
	.align		4
.L_58:
        /*0060*/ 	.byte	0x04, 0x11
        /*0062*/ 	.short	(.L_60 - .L_59)
	.align		4
.L_59:
        /*0064*/ 	.word	index@(_ZN3cub18CUB_300001_SM_10006detail8for_each13static_kernelINS2_12policy_hub_t12policy_500_tEmN6thrust24THRUST_300001_SM_1000_NS8cuda_cub20__uninitialized_fill7functorINS7_10device_ptrIfEEfEEEEvT0_T1_)
        /*0068*/ 	.word	0x00000000


	//----- nvinfo : EIATTR_REGCOUNT
	.align		4
.L_60:
        /*006c*/ 	.byte	0x04, 0x2f
        /*006e*/ 	.short	(.L_62 - .L_61)
	.align		4
.L_61:
        /*0070*/ 	.word	index@(_ZN3cub18CUB_300001_SM_10006detail8for_each13static_kernelINS2_12policy_hub_t12policy_500_tEmN6thrust24THRUST_300001_SM_1000_NS8cuda_cub20__uninitialized_fill7functorINS7_10device_ptrIiEEiEEEEvT0_T1_)
        /*0074*/ 	.word	0x00000008


	//----- nvinfo : EIATTR_FRAME_SIZE
	.align		4
.L_62:
        /*0078*/ 	.byte	0x04, 0x11
        /*007a*/ 	.short	(.L_64 - .L_63)
	.align		4
.L_63:
        /*007c*/ 	.word	index@(_ZN3cub18CUB_300001_SM_10006detail8for_each13static_kernelINS2_12policy_hub_t12policy_500_tEmN6thrust24THRUST_300001_SM_1000_NS8cuda_cub20__uninitialized_fill7functorINS7_10device_ptrIiEEiEEEEvT0_T1_)
        /*0080*/ 	.word	0x00000000


	//----- nvinfo : EIATTR_REGCOUNT
	.align		4
.L_64:
        /*0084*/ 	.byte	0x04, 0x2f
        /*0086*/ 	.short	(.L_66 - .L_65)
	.align		4
.L_65:
        /*0088*/ 	.word	index@(_ZN3cub18CUB_300001_SM_10006detail8for_each13static_kernelINS2_12policy_hub_t12policy_500_tElN6thrust24THRUST_300001_SM_1000_NS8cuda_cub6__fill7functorINS7_6detail15normal_iteratorINS7_10device_ptrIfEEEEiEEEEvT0_T1_)
        /*008c*/ 	.word	0x00000008


	//----- nvinfo : EIATTR_FRAME_SIZE
	.align		4
.L_66:
        /*0090*/ 	.byte	0x04, 0x11
        /*0092*/ 	.short	(.L_68 - .L_67)
	.align		4
.L_67:
        /*0094*/ 	.word	index@(_ZN3cub18CUB_300001_SM_10006detail8for_each13static_kernelINS2_12policy_hub_t12policy_500_tElN6thrust24THRUST_300001_SM_1000_NS8cuda_cub6__fill7functorINS7_6detail15normal_iteratorINS7_10device_ptrIfEEEEiEEEEvT0_T1_)
        /*0098*/ 	.word	0x00000000


	//----- nvinfo : EIATTR_REGCOUNT
	.align		4
.L_68:
        /*009c*/ 	.byte	0x04, 0x2f
        /*009e*/ 	.short	(.L_70 - .L_69)
	.align		4
.L_69:
        /*00a0*/ 	.word	index@(_ZN3cub18CUB_300001_SM_10006detail8for_each13static_kernelINS2_12policy_hub_t12policy_500_tElN6thrust24THRUST_300001_SM_1000_NS8cuda_cub6__fill7functorINS7_6detail15normal_iteratorINS7_10device_ptrIiEEEEiEEEEvT0_T1_)
        /*00a4*/ 	.word	0x00000008


	//----- nvinfo : EIATTR_FRAME_SIZE
	.align		4
.L_70:
        /*00a8*/ 	.byte	0x04, 0x11
        /*00aa*/ 	.short	(.L_72 - .L_71)
	.align		4
.L_71:
        /*00ac*/ 	.word	index@(_ZN3cub18CUB_300001_SM_10006detail8for_each13static_kernelINS2_12policy_hub_t12policy_500_tElN6thrust24THRUST_300001_SM_1000_NS8cuda_cub6__fill7functorINS7_6detail15normal_iteratorINS7_10device_ptrIiEEEEiEEEEvT0_T1_)
        /*00b0*/ 	.word	0x00000000


	//----- nvinfo : EIATTR_MIN_STACK_SIZE
	.align		4
.L_72:
        /*00b4*/ 	.byte	0x04, 0x12
        /*00b6*/ 	.short	(.L_74 - .L_73)
	.align		4
.L_73:
        /*00b8*/ 	.word	index@(_ZN3cub18CUB_300001_SM_10006detail8for_each13static_kernelINS2_12policy_hub_t12policy_500_tElN6thrust24THRUST_300001_SM_1000_NS8cuda_cub6__fill7functorINS7_6detail15normal_iteratorINS7_10device_ptrIiEEEEiEEEEvT0_T1_)
        /*00bc*/ 	.word	0x00000000


	//----- nvinfo : EIATTR_MIN_STACK_SIZE
	.align		4
.L_74:
        /*00c0*/ 	.byte	0x04, 0x12
        /*00c2*/ 	.short	(.L_76 - .L_75)
	.align		4
.L_75:
        /*00c4*/ 	.word	index@(_ZN3cub18CUB_300001_SM_10006detail8for_each13static_kernelINS2_12policy_hub_t12policy_500_tElN6thrust24THRUST_300001_SM_1000_NS8cuda_cub6__fill7functorINS7_6detail15normal_iteratorINS7_10device_ptrIfEEEEiEEEEvT0_T1_)
        /*00c8*/ 	.word	0x00000000


	//----- nvinfo : EIATTR_MIN_STACK_SIZE
	.align		4
.L_76:
        /*00cc*/ 	.byte	0x04, 0x12
        /*00ce*/ 	.short	(.L_78 - .L_77)
	.align		4
.L_77:
        /*00d0*/ 	.word	index@(_ZN3cub18CUB_300001_SM_10006detail8for_each13static_kernelINS2_12policy_hub_t12policy_500_tEmN6thrust24THRUST_300001_SM_1000_NS8cuda_cub20__uninitialized_fill7functorINS7_10device_ptrIiEEiEEEEvT0_T1_)
        /*00d4*/ 	.word	0x00000000


	//----- nvinfo : EIATTR_MIN_STACK_SIZE
	.align		4
.L_78:
        /*00d8*/ 	.byte	0x04, 0x12
        /*00da*/ 	.short	(.L_80 - .L_79)
	.align		4
.L_79:
        /*00dc*/ 	.word	index@(_ZN3cub18CUB_300001_SM_10006detail8for_each13static_kernelINS2_12policy_hub_t12policy_500_tEmN6thrust24THRUST_300001_SM_1000_NS8cuda_cub20__uninitialized_fill7functorINS7_10device_ptrIfEEfEEEEvT0_T1_)
        /*00e0*/ 	.word	0x00000000


	//----- nvinfo : EIATTR_MIN_STACK_SIZE
	.align		4
.L_80:
        /*00e4*/ 	.byte	0x04, 0x12
        /*00e6*/ 	.short	(.L_82 - .L_81)
	.align		4
.L_81:
        /*00e8*/ 	.word	index@(_ZN3cub18CUB_300001_SM_10006detail11EmptyKernelIvEEvv)
        /*00ec*/ 	.word	0x00000000


	//----- nvinfo : EIATTR_MIN_STACK_SIZE
	.align		4
.L_82:
        /*00f0*/ 	.byte	0x04, 0x12
        /*00f2*/ 	.short	(.L_84 - .L_83)
	.align		4
.L_83:
        /*00f4*/ 	.word	index@(_Z11getNewMeansN6thrust24THRUST_300001_SM_1000_NS10device_ptrIfEES2_NS1_IiEEii)
        /*00f8*/ 	.word	0x00000000


	//----- nvinfo : EIATTR_MIN_STACK_SIZE
	.align		4
.L_84:
        /*00fc*/ 	.byte	0x04, 0x12
        /*00fe*/ 	.short	(.L_86 - .L_85)
	.align		4
.L_85:
        /*0100*/ 	.word	index@(_Z11setClustersN6thrust24THRUST_300001_SM_1000_NS10device_ptrIfEENS1_IiEES2_S2_iiiS3_S3_)
        /*0104*/ 	.word	0x00000000
.L_86:


//--------------------- .nv.compat                --------------------------
	.section	.nv.compat,"",@"SHT_CUDA_COMPAT_INFO"
	.align	4
        /*0000*/ 	.byte	0x02, 0x09, 0x00, 0x00, 0x02, 0x02, 0x01, 0x00, 0x02, 0x05, 0x05, 0x00, 0x03, 0x07, 0x01, 0x01
        /*0010*/ 	.byte	0x02, 0x03, 0x00, 0x00, 0x02, 0x06, 0x01, 0x00, 0x04, 0x0b, 0x08, 0x00, 0x01, 0x00, 0x00, 0x00
        /*0020*/ 	.byte	0x00, 0x00, 0x00, 0x00


//--------------------- .nv.info._ZN3cub18CUB_300001_SM_10006detail8for_each13static_kernelINS2_12policy_hub_t12policy_500_tElN6thrust24THRUST_300001_SM_1000_NS8cuda_cub6__fill7functorINS7_6detail15normal_iteratorINS7_10device_ptrIiEEEEiEEEEvT0_T1_ --------------------------
	.section	.nv.info._ZN3cub18CUB_300001_SM_10006detail8for_each13static_kernelINS2_12policy_hub_t12policy_500_tElN6thrust24THRUST_300001_SM_1000_NS8cuda_cub6__fill7functorINS7_6detail15normal_iteratorINS7_10device_ptrIiEEEEiEEEEvT0_T1_,"",@"SHT_CUDA_INFO"
	.sectionflags	@""
	.align	4


	//----- nvinfo : EIATTR_CUDA_API_VERSION
	.align		4
        /*0000*/ 	.byte	0x04, 0x37
        /*0002*/ 	.short	(.L_88 - .L_87)
.L_87:
        /*0004*/ 	.word	0x00000082


	//----- nvinfo : EIATTR_KPARAM_INFO
	.align		4
.L_88:
        /*0008*/ 	.byte	0x04, 0x17
        /*000a*/ 	.short	(.L_90 - .L_89)
.L_89:
        /*000c*/ 	.word	0x00000000
        /*0010*/ 	.short	0x0001
        /*0012*/ 	.short	0x0008
        /*0014*/ 	.byte	0x00, 0xf0, 0x41, 0x00


	//----- nvinfo : EIATTR_KPARAM_INFO
	.align		4
.L_90:
        /*0018*/ 	.byte	0x04, 0x17
        /*001a*/ 	.short	(.L_92 - .L_91)
.L_91:
        /*001c*/ 	.word	0x00000000
        /*0020*/ 	.short	0x0000
        /*0022*/ 	.short	0x0000
        /*0024*/ 	.byte	0x00, 0xf0, 0x21, 0x00


	//----- nvinfo : EIATTR_SPARSE_MMA_MASK
	.align		4
.L_92:
        /*0028*/ 	.byte	0x03, 0x50
        /*002a*/ 	.short	0x0000


	//----- nvinfo : EIATTR_MAXREG_COUNT
	.align		4
        /*002c*/ 	.byte	0x03, 0x1b
        /*002e*/ 	.short	0x00ff


	//----- nvinfo : EIATTR_MERCURY_ISA_VERSION
	.align		4
        /*0030*/ 	.byte	0x03, 0x5f
        /*0032*/ 	.short	0x0101


	//----- nvinfo : EIATTR_VRC_CTA_INIT_COUNT
	.align		4
        /*0034*/ 	.byte	0x02, 0x4a
	.zero		1
	.zero		1


	//----- nvinfo : EIATTR_EXIT_INSTR_OFFSETS
	.align		4
        /*0038*/ 	.byte	0x04, 0x1c
        /*003a*/ 	.short	(.L_94 - .L_93)


	//   ....[0]....
.L_93:
        /*003c*/ 	.word	0x00000130


	//   ....[1]....
        /*0040*/ 	.word	0x00000240


	//   ....[2]....
        /*0044*/ 	.word	0x00000270


	//----- nvinfo : EIATTR_MAX_THREADS
	.align		4
.L_94:
        /*0048*/ 	.byte	0x04, 0x05
        /*004a*/ 	.short	(.L_96 - .L_95)
.L_95:
        /*004c*/ 	.word	0x00000100
        /*0050*/ 	.word	0x00000001
        /*0054*/ 	.word	0x00000001


	//----- nvinfo : EIATTR_CBANK_PARAM_SIZE
	.align		4
.L_96:
        /*0058*/ 	.byte	0x03, 0x19
        /*005a*/ 	.short	0x0018


	//----- nvinfo : EIATTR_PARAM_CBANK
	.align		4
        /*005c*/ 	.byte	0x04, 0x0a
        /*005e*/ 	.short	(.L_98 - .L_97)
	.align		4
.L_97:
        /*0060*/ 	.word	index@(.nv.constant0._ZN3cub18CUB_300001_SM_10006detail8for_each13static_kernelINS2_12policy_hub_t12policy_500_tElN6thrust24THRUST_300001_SM_1000_NS8cuda_cub6__fill7functorINS7_6detail15normal_iteratorINS7_10device_ptrIiEEEEiEEEEvT0_T1_)
        /*0064*/ 	.short	0x0380
        /*0066*/ 	.short	0x0018


	//----- nvinfo : EIATTR_SW_WAR
	.align		4
.L_98:
        /*0068*/ 	.byte	0x04, 0x36
        /*006a*/ 	.short	(.L_100 - .L_99)
.L_99:
        /*006c*/ 	.word	0x00000008
.L_100:


//--------------------- .nv.info._ZN3cub18CUB_300001_SM_10006detail8for_each13static_kernelINS2_12policy_hub_t12policy_500_tElN6thrust24THRUST_300001_SM_1000_NS8cuda_cub6__fill7functorINS7_6detail15normal_iteratorINS7_10device_ptrIfEEEEiEEEEvT0_T1_ --------------------------
	.section	.nv.info._ZN3cub18CUB_300001_SM_10006detail8for_each13static_kernelINS2_12policy_hub_t12policy_500_tElN6thrust24THRUST_300001_SM_1000_NS8cuda_cub6__fill7functorINS7_6detail15normal_iteratorINS7_10device_ptrIfEEEEiEEEEvT0_T1_,"",@"SHT_CUDA_INFO"
	.sectionflags	@""
	.align	4


	//----- nvinfo : EIATTR_CUDA_API_VERSION
	.align		4
        /*0000*/ 	.byte	0x04, 0x37
        /*0002*/ 	.short	(.L_102 - .L_101)
.L_101:
        /*0004*/ 	.word	0x00000082


	//----- nvinfo : EIATTR_KPARAM_INFO
	.align		4
.L_102:
        /*0008*/ 	.byte	0x04, 0x17
        /*000a*/ 	.short	(.L_104 - .L_103)
.L_103:
        /*000c*/ 	.word	0x00000000
        /*0010*/ 	.short	0x0001
        /*0012*/ 	.short	0x0008
        /*0014*/ 	.byte	0x00, 0xf0, 0x41, 0x00


	//----- nvinfo : EIATTR_KPARAM_INFO
	.align		4
.L_104:
        /*0018*/ 	.byte	0x04, 0x17
        /*001a*/ 	.short	(.L_106 - .L_105)
.L_105:
        /*001c*/ 	.word	0x00000000
        /*0020*/ 	.short	0x0000
        /*0022*/ 	.short	0x0000
        /*0024*/ 	.byte	0x00, 0xf0, 0x21, 0x00


	//----- nvinfo : EIATTR_SPARSE_MMA_MASK
	.align		4
.L_106:
        /*0028*/ 	.byte	0x03, 0x50
        /*002a*/ 	.short	0x0000


	//----- nvinfo : EIATTR_MAXREG_COUNT
	.align		4
        /*002c*/ 	.byte	0x03, 0x1b
        /*002e*/ 	.short	0x00ff


	//----- nvinfo : EIATTR_MERCURY_ISA_VERSION
	.align		4
        /*0030*/ 	.byte	0x03, 0x5f
        /*0032*/ 	.short	0x0101


	//----- nvinfo : EIATTR_VRC_CTA_INIT_COUNT
	.align		4
        /*0034*/ 	.byte	0x02, 0x4a
	.zero		1
	.zero		1


	//----- nvinfo : EIATTR_EXIT_INSTR_OFFSETS
	.align		4
        /*0038*/ 	.byte	0x04, 0x1c
        /*003a*/ 	.short	(.L_108 - .L_107)


	//   ....[0]....
.L_107:
        /*003c*/ 	.word	0x00000140


	//   ....[1]....
        /*0040*/ 	.word	0x00000260


	//   ....[2]....
        /*0044*/ 	.word	0x00000280


	//----- nvinfo : EIATTR_MAX_THREADS
	.align		4
.L_108:
        /*0048*/ 	.byte	0x04, 0x05
        /*004a*/ 	.short	(.L_110 - .L_109)
.L_109:
        /*004c*/ 	.word	0x00000100
        /*0050*/ 	.word	0x00000001
        /*0054*/ 	.word	0x00000001


	//----- nvinfo : EIATTR_CBANK_PARAM_SIZE
	.align		4
.L_110:
        /*0058*/ 	.byte	0x03, 0x19
        /*005a*/ 	.short	0x0018


	//----- nvinfo : EIATTR_PARAM_CBANK
	.align		4
        /*005c*/ 	.byte	0x04, 0x0a
        /*005e*/ 	.short	(.L_112 - .L_111)
	.align		4
.L_111:
        /*0060*/ 	.word	index@(.nv.constant0._ZN3cub18CUB_300001_SM_10006detail8for_each13static_kernelINS2_12policy_hub_t12policy_500_tElN6thrust24THRUST_300001_SM_1000_NS8cuda_cub6__fill7functorINS7_6detail15normal_iteratorINS7_10device_ptrIfEEEEiEEEEvT0_T1_)
        /*0064*/ 	.short	0x0380
        /*0066*/ 	.short	0x0018


	//----- nvinfo : EIATTR_SW_WAR
	.align		4
.L_112:
        /*0068*/ 	.byte	0x04, 0x36
        /*006a*/ 	.short	(.L_114 - .L_113)
.L_113:
        /*006c*/ 	.word	0x00000008
.L_114:


//--------------------- .nv.info._ZN3cub18CUB_300001_SM_10006detail8for_each13static_kernelINS2_12policy_hub_t12policy_500_tEmN6thrust24THRUST_300001_SM_1000_NS8cuda_cub20__uninitialized_fill7functorINS7_10device_ptrIiEEiEEEEvT0_T1_ --------------------------
	.section	.nv.info._ZN3cub18CUB_300001_SM_10006detail8for_each13static_kernelINS2_12policy_hub_t12policy_500_tEmN6thrust24THRUST_300001_SM_1000_NS8cuda_cub20__uninitialized_fill7functorINS7_10device_ptrIiEEiEEEEvT0_T1_,"",@"SHT_CUDA_INFO"
	.sectionflags	@""
	.align	4


	//----- nvinfo : EIATTR_CUDA_API_VERSION
	.align		4
        /*0000*/ 	.byte	0x04, 0x37
        /*0002*/ 	.short	(.L_116 - .L_115)
.L_115:
        /*0004*/ 	.word	0x00000082


	//----- nvinfo : EIATTR_KPARAM_INFO
	.align		4
.L_116:
        /*0008*/ 	.byte	0x04, 0x17
        /*000a*/ 	.short	(.L_118 - .L_117)
.L_117:
        /*000c*/ 	.word	0x00000000
        /*0010*/ 	.short	0x0001
        /*0012*/ 	.short	0x0008
        /*0014*/ 	.byte	0x00, 0xf0, 0x41, 0x00


	//----- nvinfo : EIATTR_KPARAM_INFO
	.align		4
.L_118:
        /*0018*/ 	.byte	0x04, 0x17
        /*001a*/ 	.short	(.L_120 - .L_119)
.L_119:
        /*001c*/ 	.word	0x00000000
        /*0020*/ 	.short	0x0000
        /*0022*/ 	.short	0x0000
        /*0024*/ 	.byte	0x00, 0xf0, 0x21, 0x00


	//----- nvinfo : EIATTR_SPARSE_MMA_MASK
	.align		4
.L_120:
        /*0028*/ 	.byte	0x03, 0x50
        /*002a*/ 	.short	0x0000


	//----- nvinfo : EIATTR_MAXREG_COUNT
	.align		4
        /*002c*/ 	.byte	0x03, 0x1b
        /*002e*/ 	.short	0x00ff


	//----- nvinfo : EIATTR_MERCURY_ISA_VERSION
	.align		4
        /*0030*/ 	.byte	0x03, 0x5f
        /*0032*/ 	.short	0x0101


	//----- nvinfo : EIATTR_VRC_CTA_INIT_COUNT
	.align		4
        /*0034*/ 	.byte	0x02, 0x4a
	.zero		1
	.zero		1


	//----- nvinfo : EIATTR_EXIT_INSTR_OFFSETS
	.align		4
        /*0038*/ 	.byte	0x04, 0x1c
        /*003a*/ 	.short	(.L_122 - .L_121)


	//   ....[0]....
.L_121:
        /*003c*/ 	.word	0x00000130


	//   ....[1]....
        /*0040*/ 	.word	0x00000230


	//   ....[2]....
        /*0044*/ 	.word	0x00000260


	//----- nvinfo : EIATTR_MAX_THREADS
	.align		4
.L_122:
        /*0048*/ 	.byte	0x04, 0x05
        /*004a*/ 	.short	(.L_124 - .L_123)
.L_123:
        /*004c*/ 	.word	0x00000100
        /*0050*/ 	.word	0x00000001
        /*0054*/ 	.word	0x00000001


	//----- nvinfo : EIATTR_CBANK_PARAM_SIZE
	.align		4
.L_124:
        /*0058*/ 	.byte	0x03, 0x19
        /*005a*/ 	.short	0x0018


	//----- nvinfo : EIATTR_PARAM_CBANK
	.align		4
        /*005c*/ 	.byte	0x04, 0x0a
        /*005e*/ 	.short	(.L_126 - .L_125)
	.align		4
.L_125:
        /*0060*/ 	.word	index@(.nv.constant0._ZN3cub18CUB_300001_SM_10006detail8for_each13static_kernelINS2_12policy_hub_t12policy_500_tEmN6thrust24THRUST_300001_SM_1000_NS8cuda_cub20__uninitialized_fill7functorINS7_10device_ptrIiEEiEEEEvT0_T1_)
        /*0064*/ 	.short	0x0380
        /*0066*/ 	.short	0x0018


	//----- nvinfo : EIATTR_SW_WAR
	.align		4
.L_126:
        /*0068*/ 	.byte	0x04, 0x36
        /*006a*/ 	.short	(.L_128 - .L_127)
.L_127:
        /*006c*/ 	.word	0x00000008
.L_128:


//--------------------- .nv.info._ZN3cub18CUB_300001_SM_10006detail8for_each13static_kernelINS2_12policy_hub_t12policy_500_tEmN6thrust24THRUST_300001_SM_1000_NS8cuda_cub20__uninitialized_fill7functorINS7_10device_ptrIfEEfEEEEvT0_T1_ --------------------------
	.section	.nv.info._ZN3cub18CUB_300001_SM_10006detail8for_each13static_kernelINS2_12policy_hub_t12policy_500_tEmN6thrust24THRUST_300001_SM_1000_NS8cuda_cub20__uninitialized_fill7functorINS7_10device_ptrIfEEfEEEEvT0_T1_,"",@"SHT_CUDA_INFO"
	.sectionflags	@""
	.align	4


	//----- nvinfo : EIATTR_CUDA_API_VERSION
	.align		4
        /*0000*/ 	.byte	0x04, 0x37
        /*0002*/ 	.short	(.L_130 - .L_129)
.L_129:
        /*0004*/ 	.word	0x00000082


	//----- nvinfo : EIATTR_KPARAM_INFO
	.align		4
.L_130:
        /*0008*/ 	.byte	0x04, 0x17
        /*000a*/ 	.short	(.L_132 - .L_131)
.L_131:
        /*000c*/ 	.word	0x00000000
        /*0010*/ 	.short	0x0001
        /*0012*/ 	.short	0x0008
        /*0014*/ 	.byte	0x00, 0xf0, 0x41, 0x00


	//----- nvinfo : EIATTR_KPARAM_INFO
	.align		4
.L_132:
        /*0018*/ 	.byte	0x04, 0x17
        /*001a*/ 	.short	(.L_134 - .L_133)
.L_133:
        /*001c*/ 	.word	0x00000000
        /*0020*/ 	.short	0x0000
        /*0022*/ 	.short	0x0000
        /*0024*/ 	.byte	0x00, 0xf0, 0x21, 0x00


	//----- nvinfo : EIATTR_SPARSE_MMA_MASK
	.align		4
.L_134:
        /*0028*/ 	.byte	0x03, 0x50
        /*002a*/ 	.short	0x0000


	//----- nvinfo : EIATTR_MAXREG_COUNT
	.align		4
        /*002c*/ 	.byte	0x03, 0x1b
        /*002e*/ 	.short	0x00ff


	//----- nvinfo : EIATTR_MERCURY_ISA_VERSION
	.align		4
        /*0030*/ 	.byte	0x03, 0x5f
        /*0032*/ 	.short	0x0101


	//----- nvinfo : EIATTR_VRC_CTA_INIT_COUNT
	.align		4
        /*0034*/ 	.byte	0x02, 0x4a
	.zero		1
	.zero		1


	//----- nvinfo : EIATTR_EXIT_INSTR_OFFSETS
	.align		4
        /*0038*/ 	.byte	0x04, 0x1c
        /*003a*/ 	.short	(.L_136 - .L_135)


	//   ....[0]....
.L_135:
        /*003c*/ 	.word	0x00000130


	//   ....[1]....
        /*0040*/ 	.word	0x00000230


	//   ....[2]....
        /*0044*/ 	.word	0x00000260


	//----- nvinfo : EIATTR_MAX_THREADS
	.align		4
.L_136:
        /*0048*/ 	.byte	0x04, 0x05
        /*004a*/ 	.short	(.L_138 - .L_137)
.L_137:
        /*004c*/ 	.word	0x00000100
        /*0050*/ 	.word	0x00000001
        /*0054*/ 	.word	0x00000001


	//----- nvinfo : EIATTR_CBANK_PARAM_SIZE
	.align		4
.L_138:
        /*0058*/ 	.byte	0x03, 0x19
        /*005a*/ 	.short	0x0018


	//----- nvinfo : EIATTR_PARAM_CBANK
	.align		4
        /*005c*/ 	.byte	0x04, 0x0a
        /*005e*/ 	.short	(.L_140 - .L_139)
	.align		4
.L_139:
        /*0060*/ 	.word	index@(.nv.constant0._ZN3cub18CUB_300001_SM_10006detail8for_each13static_kernelINS2_12policy_hub_t12policy_500_tEmN6thrust24THRUST_300001_SM_1000_NS8cuda_cub20__uninitialized_fill7functorINS7_10device_ptrIfEEfEEEEvT0_T1_)
        /*0064*/ 	.short	0x0380
        /*0066*/ 	.short	0x0018


	//----- nvinfo : EIATTR_SW_WAR
	.align		4
.L_140:
        /*0068*/ 	.byte	0x04, 0x36
        /*006a*/ 	.short	(.L_142 - .L_141)
.L_141:
        /*006c*/ 	.word	0x00000008
.L_142:


//--------------------- .nv.info._ZN3cub18CUB_300001_SM_10006detail11EmptyKernelIvEEvv --------------------------
	.section	.nv.info._ZN3cub18CUB_300001_SM_10006detail11EmptyKernelIvEEvv,"",@"SHT_CUDA_INFO"
	.sectionflags	@""
	.align	4


	//----- nvinfo : EIATTR_CUDA_API_VERSION
	.align		4
        /*0000*/ 	.byte	0x04, 0x37
        /*0002*/ 	.short	(.L_144 - .L_143)
.L_143:
        /*0004*/ 	.word	0x00000082


	//----- nvinfo : EIATTR_SPARSE_MMA_MASK
	.align		4
.L_144:
        /*0008*/ 	.byte	0x03, 0x50
        /*000a*/ 	.short	0x0000


	//----- nvinfo : EIATTR_MAXREG_COUNT
	.align		4
        /*000c*/ 	.byte	0x03, 0x1b
        /*000e*/ 	.short	0x00ff


	//----- nvinfo : EIATTR_MERCURY_ISA_VERSION
	.align		4
        /*0010*/ 	.byte	0x03, 0x5f
        /*0012*/ 	.short	0x0101


	//----- nvinfo : EIATTR_VRC_CTA_INIT_COUNT
	.align		4
        /*0014*/ 	.byte	0x02, 0x4a
	.zero		1
	.zero		1


	//----- nvinfo : EIATTR_EXIT_INSTR_OFFSETS
	.align		4
        /*0018*/ 	.byte	0x04, 0x1c
        /*001a*/ 	.short	(.L_146 - .L_145)


	//   ....[0]....
.L_145:
        /*001c*/ 	.word	0x00000010


	//----- nvinfo : EIATTR_SW_WAR
	.align		4
.L_146:
        /*0020*/ 	.byte	0x04, 0x36
        /*0022*/ 	.short	(.L_148 - .L_147)
.L_147:
        /*0024*/ 	.word	0x00000008
.L_148:


//--------------------- .nv.info._Z11getNewMeansN6thrust24THRUST_300001_SM_1000_NS10device_ptrIfEES2_NS1_IiEEii --------------------------
	.section	.nv.info._Z11getNewMeansN6thrust24THRUST_300001_SM_1000_NS10device_ptrIfEES2_NS1_IiEEii,"",@"SHT_CUDA_INFO"
	.sectionflags	@""
	.align	4


	//----- nvinfo : EIATTR_CUDA_API_VERSION
	.align		4
        /*0000*/ 	.byte	0x04, 0x37
        /*0002*/ 	.short	(.L_150 - .L_149)
.L_149:
        /*0004*/ 	.word	0x00000082


	//----- nvinfo : EIATTR_KPARAM_INFO
	.align		4
.L_150:
        /*0008*/ 	.byte	0x04, 0x17
        /*000a*/ 	.short	(.L_152 - .L_151)
.L_151:
        /*000c*/ 	.word	0x00000000
        /*0010*/ 	.short	0x0004
        /*0012*/ 	.short	0x001c
        /*0014*/ 	.byte	0x00, 0xf0, 0x11, 0x00


	//----- nvinfo : EIATTR_KPARAM_INFO
	.align		4
.L_152:
        /*0018*/ 	.byte	0x04, 0x17
        /*001a*/ 	.short	(.L_154 - .L_153)
.L_153:
        /*001c*/ 	.word	0x00000000
        /*0020*/ 	.short	0x0003
        /*0022*/ 	.short	0x0018
        /*0024*/ 	.byte	0x00, 0xf0, 0x11, 0x00


	//----- nvinfo : EIATTR_KPARAM_INFO
	.align		4
.L_154:
        /*0028*/ 	.byte	0x04, 0x17
        /*002a*/ 	.short	(.L_156 - .L_155)
.L_155:
        /*002c*/ 	.word	0x00000000
        /*0030*/ 	.short	0x0002
        /*0032*/ 	.short	0x0010
        /*0034*/ 	.byte	0x00, 0xf0, 0x21, 0x00


	//----- nvinfo : EIATTR_KPARAM_INFO
	.align		4
.L_156:
        /*0038*/ 	.byte	0x04, 0x17
        /*003a*/ 	.short	(.L_158 - .L_157)
.L_157:
        /*003c*/ 	.word	0x00000000
        /*0040*/ 	.short	0x0001
        /*0042*/ 	.short	0x0008
        /*0044*/ 	.byte	0x00, 0xf0, 0x21, 0x00


	//----- nvinfo : EIATTR_KPARAM_INFO
	.align		4
.L_158:
        /*0048*/ 	.byte	0x04, 0x17
        /*004a*/ 	.short	(.L_160 - .L_159)
.L_159:
        /*004c*/ 	.word	0x00000000
        /*0050*/ 	.short	0x0000
        /*0052*/ 	.short	0x0000
        /*0054*/ 	.byte	0x00, 0xf0, 0x21, 0x00


	//----- nvinfo : EIATTR_SPARSE_MMA_MASK
	.align		4
.L_160:
        /*0058*/ 	.byte	0x03, 0x50
        /*005a*/ 	.short	0x0000


	//----- nvinfo : EIATTR_MAXREG_COUNT
	.align		4
        /*005c*/ 	.byte	0x03, 0x1b
        /*005e*/ 	.short	0x00ff


	//----- nvinfo : EIATTR_MERCURY_ISA_VERSION
	.align		4
        /*0060*/ 	.byte	0x03, 0x5f
        /*0062*/ 	.short	0x0101


	//----- nvinfo : EIATTR_VRC_CTA_INIT_COUNT
	.align		4
        /*0064*/ 	.byte	0x02, 0x4a
	.zero		1
	.zero		1


	//----- nvinfo : EIATTR_EXIT_INSTR_OFFSETS
	.align		4
        /*0068*/ 	.byte	0x04, 0x1c
        /*006a*/ 	.short	(.L_162 - .L_161)


	//   ....[0]....
.L_161:
        /*006c*/ 	.word	0x000000d0


	//   ....[1]....
        /*0070*/ 	.word	0x00000a50


	//   ....[2]....
        /*0074*/ 	.word	0x00000f70


	//   ....[3]....
        /*0078*/ 	.word	0x00001250


	//   ....[4]....
        /*007c*/ 	.word	0x000013a0


	//----- nvinfo : EIATTR_CRS_STACK_SIZE
	.align		4
.L_162:
        /*0080*/ 	.byte	0x04, 0x1e
        /*0082*/ 	.short	(.L_164 - .L_163)
.L_163:
        /*0084*/ 	.word	0x00000000


	//----- nvinfo : EIATTR_CBANK_PARAM_SIZE
	.align		4
.L_164:
        /*0088*/ 	.byte	0x03, 0x19
        /*008a*/ 	.short	0x0020


	//----- nvinfo : EIATTR_PARAM_CBANK
	.align		4
        /*008c*/ 	.byte	0x04, 0x0a
        /*008e*/ 	.short	(.L_166 - .L_165)
	.align		4
.L_165:
        /*0090*/ 	.word	index@(.nv.constant0._Z11getNewMeansN6thrust24THRUST_300001_SM_1000_NS10device_ptrIfEES2_NS1_IiEEii)
        /*0094*/ 	.short	0x0380
        /*0096*/ 	.short	0x0020


	//----- nvinfo : EIATTR_SW_WAR
	.align		4
.L_166:
        /*0098*/ 	.byte	0x04, 0x36
        /*009a*/ 	.short	(.L_168 - .L_167)
.L_167:
        /*009c*/ 	.word	0x00000008
.L_168:


//--------------------- .nv.info._Z11setClustersN6thrust24THRUST_300001_SM_1000_NS10device_ptrIfEENS1_IiEES2_S2_iiiS3_S3_ --------------------------
	.section	.nv.info._Z11setClustersN6thrust24THRUST_300001_SM_1000_NS10device_ptrIfEENS1_IiEES2_S2_iiiS3_S3_,"",@"SHT_CUDA_INFO"
	.sectionflags	@""
	.align	4


	//----- nvinfo : EIATTR_CUDA_API_VERSION
	.align		4
        /*0000*/ 	.byte	0x04, 0x37
        /*0002*/ 	.short	(.L_170 - .L_169)
.L_169:
        /*0004*/ 	.word	0x00000082


	//----- nvinfo : EIATTR_KPARAM_INFO
	.align		4
.L_170:
        /*0008*/ 	.byte	0x04, 0x17
        /*000a*/ 	.short	(.L_172 - .L_171)
.L_171:
        /*000c*/ 	.word	0x00000000
        /*0010*/ 	.short	0x0008
        /*0012*/ 	.short	0x0038
        /*0014*/ 	.byte	0x00, 0xf0, 0x21, 0x00


	//----- nvinfo : EIATTR_KPARAM_INFO
	.align		4
.L_172:
        /*0018*/ 	.byte	0x04, 0x17
        /*001a*/ 	.short	(.L_174 - .L_173)
.L_173:
        /*001c*/ 	.word	0x00000000
        /*0020*/ 	.short	0x0007
        /*0022*/ 	.short	0x0030
        /*0024*/ 	.byte	0x00, 0xf0, 0x21, 0x00


	//----- nvinfo : EIATTR_KPARAM_INFO
	.align		4
.L_174:
        /*0028*/ 	.byte	0x04, 0x17
        /*002a*/ 	.short	(.L_176 - .L_175)
.L_175:
        /*002c*/ 	.word	0x00000000
        /*0030*/ 	.short	0x0006
        /*0032*/ 	.short	0x0028
        /*0034*/ 	.byte	0x00, 0xf0, 0x11, 0x00


	//----- nvinfo : EIATTR_KPARAM_INFO
	.align		4
.L_176:
        /*0038*/ 	.byte	0x04, 0x17
        /*003a*/ 	.short	(.L_178 - .L_177)
.L_177:
        /*003c*/ 	.word	0x00000000
        /*0040*/ 	.short	0x0005
        /*0042*/ 	.short	0x0024
        /*0044*/ 	.byte	0x00, 0xf0, 0x11, 0x00


	//----- nvinfo : EIATTR_KPARAM_INFO
	.align		4
.L_178:
        /*0048*/ 	.byte	0x04, 0x17
        /*004a*/ 	.short	(.L_180 - .L_179)
.L_179:
        /*004c*/ 	.word	0x00000000
        /*0050*/ 	.short	0x0004
        /*0052*/ 	.short	0x0020
        /*0054*/ 	.byte	0x00, 0xf0, 0x11, 0x00


	//----- nvinfo : EIATTR_KPARAM_INFO
	.align		4
.L_180:
        /*0058*/ 	.byte	0x04, 0x17
        /*005a*/ 	.short	(.L_182 - .L_181)
.L_181:
        /*005c*/ 	.word	0x00000000
        /*0060*/ 	.short	0x0003
        /*0062*/ 	.short	0x0018
        /*0064*/ 	.byte	0x00, 0xf0, 0x21, 0x00


	//----- nvinfo : EIATTR_KPARAM_INFO
	.align		4
.L_182:
        /*0068*/ 	.byte	0x04, 0x17
        /*006a*/ 	.short	(.L_184 - .L_183)
.L_183:
        /*006c*/ 	.word	0x00000000
        /*0070*/ 	.short	0x0002
        /*0072*/ 	.short	0x0010
        /*0074*/ 	.byte	0x00, 0xf0, 0x21, 0x00


	//----- nvinfo : EIATTR_KPARAM_INFO
	.align		4
.L_184:
        /*0078*/ 	.byte	0x04, 0x17
        /*007a*/ 	.short	(.L_186 - .L_185)
.L_185:
        /*007c*/ 	.word	0x00000000
        /*0080*/ 	.short	0x0001
        /*0082*/ 	.short	0x0008
        /*0084*/ 	.byte	0x00, 0xf0, 0x21, 0x00


	//----- nvinfo : EIATTR_KPARAM_INFO
	.align		4
.L_186:
        /*0088*/ 	.byte	0x04, 0x17
        /*008a*/ 	.short	(.L_188 - .L_187)
.L_187:
        /*008c*/ 	.word	0x00000000
        /*0090*/ 	.short	0x0000
        /*0092*/ 	.short	0x0000
        /*0094*/ 	.byte	0x00, 0xf0, 0x21, 0x00


	//----- nvinfo : EIATTR_SPARSE_MMA_MASK
	.align		4
.L_188:
        /*0098*/ 	.byte	0x03, 0x50
        /*009a*/ 	.short	0x0000


	//----- nvinfo : EIATTR_MAXREG_COUNT
	.align		4
        /*009c*/ 	.byte	0x03, 0x1b
        /*009e*/ 	.short	0x00ff


	//----- nvinfo : EIATTR_NUM_BARRIERS
	.align		4
        /*00a0*/ 	.byte	0x02, 0x4c
        /*00a2*/ 	.byte	0x01
	.zero		1


	//----- nvinfo : EIATTR_MERCURY_ISA_VERSION
	.align		4
        /*00a4*/ 	.byte	0x03, 0x5f
        /*00a6*/ 	.short	0x0101


	//----- nvinfo : EIATTR_VRC_CTA_INIT_COUNT
	.align		4
        /*00a8*/ 	.byte	0x02, 0x4a
	.zero		1
	.zero		1


	//----- nvinfo : EIATTR_EXIT_INSTR_OFFSETS
	.align		4
        /*00ac*/ 	.byte	0x04, 0x1c
        /*00ae*/ 	.short	(.L_190 - .L_189)


	//   ....[0]....
.L_189:
        /*00b0*/ 	.word	0x00000070


	//   ....[1]....
        /*00b4*/ 	.word	0x00001b20


	//----- nvinfo : EIATTR_CRS_STACK_SIZE
	.align		4
.L_190:
        /*00b8*/ 	.byte	0x04, 0x1e
        /*00ba*/ 	.short	(.L_192 - .L_191)
.L_191:
        /*00bc*/ 	.word	0x00000000


	//----- nvinfo : EIATTR_CBANK_PARAM_SIZE
	.align		4
.L_192:
        /*00c0*/ 	.byte	0x03, 0x19
        /*00c2*/ 	.short	0x0040


	//----- nvinfo : EIATTR_PARAM_CBANK
	.align		4
        /*00c4*/ 	.byte	0x04, 0x0a
        /*00c6*/ 	.short	(.L_194 - .L_193)
	.align		4
.L_193:
        /*00c8*/ 	.word	index@(.nv.constant0._Z11setClustersN6thrust24THRUST_300001_SM_1000_NS10device_ptrIfEENS1_IiEES2_S2_iiiS3_S3_)
        /*00cc*/ 	.short	0x0380
        /*00ce*/ 	.short	0x0040


	//----- nvinfo : EIATTR_SW_WAR
	.align		4
.L_194:
        /*00d0*/ 	.byte	0x04, 0x36
        /*00d2*/ 	.short	(.L_196 - .L_195)
.L_195:
        /*00d4*/ 	.word	0x00000008
.L_196:


//--------------------- .nv.callgraph             --------------------------
	.section	.nv.callgraph,"",@"SHT_CUDA_CALLGRAPH"
	.align	4
	.sectionentsize	8
	.align		4
        /*0000*/ 	.word	0x00000000
	.align		4
        /*0004*/ 	.word	0xffffffff
	.align		4
        /*0008*/ 	.word	0x00000000
	.align		4
        /*000c*/ 	.word	0xfffffffe
	.align		4
        /*0010*/ 	.word	0x00000000
	.align		4
        /*0014*/ 	.word	0xfffffffd
	.align		4
        /*0018*/ 	.word	0x00000000
	.align		4
        /*001c*/ 	.word	0xfffffffc


//--------------------- .nv.constant4             --------------------------
	.section	.nv.constant4,"a",@progbits
	.align	8
	.align		8
.nv.constant4:
        /*0000*/ 	.dword	_ZN34_INTERNAL_ea713404_4_k_cu_34badcfd4cuda3std3__45__cpo5beginE
	.align		8
        /*0008*/ 	.dword	_ZN34_INTERNAL_ea713404_4_k_cu_34badcfd4cuda3std3__45__cpo3endE
	.align		8
        /*0010*/ 	.dword	_ZN34_INTERNAL_ea713404_4_k_cu_34badcfd4cuda3std3__45__cpo6cbeginE
	.align		8
        /*0018*/ 	.dword	_ZN34_INTERNAL_ea713404_4_k_cu_34badcfd4cuda3std3__45__cpo4cendE
	.align		8
        /*0020*/ 	.dword	_ZN34_INTERNAL_ea713404_4_k_cu_34badcfd4cuda3std3__45__cpo6rbeginE
	.align		8
        /*0028*/ 	.dword	_ZN34_INTERNAL_ea713404_4_k_cu_34badcfd4cuda3std3__45__cpo4rendE
	.align		8
        /*0030*/ 	.dword	_ZN34_INTERNAL_ea713404_4_k_cu_34badcfd4cuda3std3__45__cpo7crbeginE
	.align		8
        /*0038*/ 	.dword	_ZN34_INTERNAL_ea713404_4_k_cu_34badcfd4cuda3std3__45__cpo5crendE
	.align		8
        /*0040*/ 	.dword	_ZN34_INTERNAL_ea713404_4_k_cu_34badcfd4cuda3std3__436_GLOBAL__N__ea713404_4_k_cu_34badcfd6ignoreE
	.align		8
        /*0048*/ 	.dword	_ZN34_INTERNAL_ea713404_4_k_cu_34badcfd4cuda3std3__419piecewise_constructE
	.align		8
        /*0050*/ 	.dword	_ZN34_INTERNAL_ea713404_4_k_cu_34badcfd4cuda3std3__48in_placeE
	.align		8
        /*0058*/ 	.dword	_ZN34_INTERNAL_ea713404_4_k_cu_34badcfd4cuda3std3__420unreachable_sentinelE
	.align		8
        /*0060*/ 	.dword	_ZN34_INTERNAL_ea713404_4_k_cu_34badcfd4cuda3std3__47nulloptE
	.align		8
        /*0068*/ 	.dword	_ZN34_INTERNAL_ea713404_4_k_cu_34badcfd4cuda3std3__48unexpectE
	.align		8
        /*0070*/ 	.dword	_ZN34_INTERNAL_ea713404_4_k_cu_34badcfd4cuda3std6ranges3__45__cpo4swapE
	.align		8
        /*0078*/ 	.dword	_ZN34_INTERNAL_ea713404_4_k_cu_34badcfd4cuda3std6ranges3__45__cpo9iter_moveE
	.align		8
        /*0080*/ 	.dword	_ZN34_INTERNAL_ea713404_4_k_cu_34badcfd4cuda3std6ranges3__45__cpo5beginE
	.align		8
        /*0088*/ 	.dword	_ZN34_INTERNAL_ea713404_4_k_cu_34badcfd4cuda3std6ranges3__45__cpo3endE
	.align		8
        /*0090*/ 	.dword	_ZN34_INTERNAL_ea713404_4_k_cu_34badcfd4cuda3std6ranges3__45__cpo6cbeginE
	.align		8
        /*0098*/ 	.dword	_ZN34_INTERNAL_ea713404_4_k_cu_34badcfd4cuda3std6ranges3__45__cpo4cendE
	.align		8
        /*00a0*/ 	.dword	_ZN34_INTERNAL_ea713404_4_k_cu_34badcfd4cuda3std6ranges3__45__cpo7advanceE
	.align		8
        /*00a8*/ 	.dword	_ZN34_INTERNAL_ea713404_4_k_cu_34badcfd4cuda3std6ranges3__45__cpo9iter_swapE
	.align		8
        /*00b0*/ 	.dword	_ZN34_INTERNAL_ea713404_4_k_cu_34badcfd4cuda3std6ranges3__45__cpo4nextE
	.align		8
        /*00b8*/ 	.dword	_ZN34_INTERNAL_ea713404_4_k_cu_34badcfd4cuda3std6ranges3__45__cpo4prevE
	.align		8
        /*00c0*/ 	.dword	_ZN34_INTERNAL_ea713404_4_k_cu_34badcfd4cuda3std6ranges3__45__cpo4dataE
	.align		8
        /*00c8*/ 	.dword	_ZN34_INTERNAL_ea713404_4_k_cu_34badcfd4cuda3std6ranges3__45__cpo5cdataE
	.align		8
        /*00d0*/ 	.dword	_ZN34_INTERNAL_ea713404_4_k_cu_34badcfd4cuda3std6ranges3__45__cpo4sizeE
	.align		8
        /*00d8*/ 	.dword	_ZN34_INTERNAL_ea713404_4_k_cu_34badcfd4cuda3std6ranges3__45__cpo5ssizeE
	.align		8
        /*00e0*/ 	.dword	_ZN34_INTERNAL_ea713404_4_k_cu_34badcfd4cuda3std6ranges3__45__cpo8distanceE
	.align		8
        /*00e8*/ 	.dword	_ZN34_INTERNAL_ea713404_4_k_cu_34badcfd6thrust24THRUST_300001_SM_1000_NS8cuda_cub3parE
	.align		8
        /*00f0*/ 	.dword	_ZN34_INTERNAL_ea713404_4_k_cu_34badcfd6thrust24THRUST_300001_SM_1000_NS8cuda_cub10par_nosyncE
	.align		8
        /*00f8*/ 	.dword	_ZN34_INTERNAL_ea713404_4_k_cu_34badcfd6thrust24THRUST_300001_SM_1000_NS6system6detail10sequential3seqE
	.align		8
        /*0100*/ 	.dword	_ZN34_INTERNAL_ea713404_4_k_cu_34badcfd6thrust24THRUST_300001_SM_1000_NS12placeholders2_1E
	.align		8
        /*0108*/ 	.dword	_ZN34_INTERNAL_ea713404_4_k_cu_34badcfd6thrust24THRUST_300001_SM_1000_NS12placeholders2_2E
	.align		8
        /*0110*/ 	.dword	_ZN34_INTERNAL_ea713404_4_k_cu_34badcfd6thrust24THRUST_300001_SM_1000_NS12placeholders2_3E
	.align		8
        /*0118*/ 	.dword	_ZN34_INTERNAL_ea713404_4_k_cu_34badcfd6thrust24THRUST_300001_SM_1000_NS12placeholders2_4E
	.align		8
        /*0120*/ 	.dword	_ZN34_INTERNAL_ea713404_4_k_cu_34badcfd6thrust24THRUST_300001_SM_1000_NS12placeholders2_5E
	.align		8
        /*0128*/ 	.dword	_ZN34_INTERNAL_ea713404_4_k_cu_34badcfd6thrust24THRUST_300001_SM_1000_NS12placeholders2_6E
	.align		8
        /*0130*/ 	.dword	_ZN34_INTERNAL_ea713404_4_k_cu_34badcfd6thrust24THRUST_300001_SM_1000_NS12placeholders2_7E
	.align		8
        /*0138*/ 	.dword	_ZN34_INTERNAL_ea713404_4_k_cu_34badcfd6thrust24THRUST_300001_SM_1000_NS12placeholders2_8E
	.align		8
        /*0140*/ 	.dword	_ZN34_INTERNAL_ea713404_4_k_cu_34badcfd6thrust24THRUST_300001_SM_1000_NS12placeholders2_9E
	.align		8
        /*0148*/ 	.dword	_ZN34_INTERNAL_ea713404_4_k_cu_34badcfd6thrust24THRUST_300001_SM_1000_NS12placeholders3_10E
	.align		8
        /*0150*/ 	.dword	_ZN34_INTERNAL_ea713404_4_k_cu_34badcfd6thrust24THRUST_300001_SM_1000_NS3seqE


//--------------------- .text._ZN3cub18CUB_300001_SM_10006detail8for_each13static_kernelINS2_12policy_hub_t12policy_500_tElN6thrust24THRUST_300001_SM_1000_NS8cuda_cub6__fill7functorINS7_6detail15normal_iteratorINS7_10device_ptrIiEEEEiEEEEvT0_T1_ --------------------------
	.section	.text._ZN3cub18CUB_300001_SM_10006detail8for_each13static_kernelINS2_12policy_hub_t12policy_500_tElN6thrust24THRUST_300001_SM_1000_NS8cuda_cub6__fill7functorINS7_6detail15normal_iteratorINS7_10device_ptrIiEEEEiEEEEvT0_T1_,"ax",@progbits
	.align	128
        .global         _ZN3cub18CUB_300001_SM_10006detail8for_each13static_kernelINS2_12policy_hub_t12policy_500_tElN6thrust24THRUST_300001_SM_1000_NS8cuda_cub6__fill7functorINS7_6detail15normal_iteratorINS7_10device_ptrIiEEEEiEEEEvT0_T1_
        .type           _ZN3cub18CUB_300001_SM_10006detail8for_each13static_kernelINS2_12policy_hub_t12policy_500_tElN6thrust24THRUST_300001_SM_1000_NS8cuda_cub6__fill7functorINS7_6detail15normal_iteratorINS7_10device_ptrIiEEEEiEEEEvT0_T1_,@function
        .size           _ZN3cub18CUB_300001_SM_10006detail8for_each13static_kernelINS2_12policy_hub_t12policy_500_tElN6thrust24THRUST_300001_SM_1000_NS8cuda_cub6__fill7functorINS7_6detail15normal_iteratorINS7_10device_ptrIiEEEEiEEEEvT0_T1_,(.L_x_77 - _ZN3cub18CUB_300001_SM_10006detail8for_each13static_kernelINS2_12policy_hub_t12policy_500_tElN6thrust24THRUST_300001_SM_1000_NS8cuda_cub6__fill7functorINS7_6detail15normal_iteratorINS7_10device_ptrIiEEEEiEEEEvT0_T1_)
        .other          _ZN3cub18CUB_300001_SM_10006detail8for_each13static_kernelINS2_12policy_hub_t12policy_500_tElN6thrust24THRUST_300001_SM_1000_NS8cuda_cub6__fill7functorINS7_6detail15normal_iteratorINS7_10device_ptrIiEEEEiEEEEvT0_T1_,@"STO_CUDA_ENTRY STV_DEFAULT"
_ZN3cub18CUB_300001_SM_10006detail8for_each13static_kernelINS2_12policy_hub_t12policy_500_tElN6thrust24THRUST_300001_SM_1000_NS8cuda_cub6__fill7functorINS7_6detail15normal_iteratorINS7_10device_ptrIiEEEEiEEEEvT0_T1_:
.text._ZN3cub18CUB_300001_SM_10006detail8for_each13static_kernelINS2_12policy_hub_t12policy_500_tElN6thrust24THRUST_300001_SM_1000_NS8cuda_cub6__fill7functorINS7_6detail15normal_iteratorINS7_10device_ptrIiEEEEiEEEEvT0_T1_:
[----:B------:R-:W-:Y:S08]  /*0000*/  LDC R1, c[0x0][0x37c] ;  /* 0x0000df00ff017b82 */ /* 0x000ff00000000800 */
[----:B------:R-:W0:Y:S01]  /*0010*/  S2UR UR4, SR_CTAID.X ;  /* 0x00000000000479c3 */ /* 0x000e220000002500 */
[----:B------:R-:W1:Y:S01]  /*0020*/  LDCU.64 UR6, c[0x0][0x380] ;  /* 0x00007000ff0677ac */ /* 0x000e620008000a00 */
[----:B------:R-:W2:Y:S01]  /*0030*/  LDCU.64 UR8, c[0x0][0x358] ;  /* 0x00006b00ff0877ac */ /* 0x000ea20008000a00 */
[----:B0-----:R-:W-:-:S04]  /*0040*/  UIMAD.WIDE.U32 UR4, UR4, 0x200, URZ ;  /* 0x00000200040478a5 */ /* 0x001fc8000f8e00ff */
[----:B-1----:R-:W-:-:S04]  /*0050*/  UIADD3 UR6, UP0, UPT, -UR4, UR6, URZ ;  /* 0x0000000604067290 */ /* 0x002fc8000ff1e1ff */
[----:B------:R-:W-:Y:S02]  /*0060*/  UIADD3.X UR7, UPT, UPT, ~UR5, UR7, URZ, UP0, !UPT ;  /* 0x0000000705077290 */ /* 0x000fe400087fe5ff */
[----:B------:R-:W-:-:S04]  /*0070*/  UISETP.GE.U32.AND UP0, UPT, UR6, 0x200, UPT ;  /* 0x000002000600788c */ /* 0x000fc8000bf06070 */
[----:B------:R-:W-:-:S09]  /*0080*/  UISETP.GE.AND.EX UP0, UPT, UR7, URZ, UPT, UP0 ;  /* 0x000000ff0700728c */ /* 0x000fd2000bf06300 */
[----:B--2---:R-:W-:Y:S05]  /*0090*/  BRA.U !UP0, `(.L_x_0) ;  /* 0x0000000108287547 */ /* 0x004fea000b800000 */
[----:B------:R-:W0:Y:S01]  /*00a0*/  S2R R0, SR_TID.X ;  /* 0x0000000000007919 */ /* 0x000e220000002100 */
[----:B------:R-:W1:Y:S01]  /*00b0*/  LDCU.64 UR6, c[0x0][0x388] ;  /* 0x00007100ff0677ac */ /* 0x000e620008000a00 */
[----:B------:R-:W2:Y:S01]  /*00c0*/  LDC R5, c[0x0][0x390] ;  /* 0x0000e400ff057b82 */ /* 0x000ea20000000800 */
[----:B0-----:R-:W-:-:S05]  /*00d0*/  IADD3 R0, P0, PT, R0, UR4, RZ ;  /* 0x0000000400007c10 */ /* 0x001fca000ff1e0ff */
[----:B------:R-:W-:Y:S01]  /*00e0*/  IMAD.X R3, RZ, RZ, UR5, P0 ;  /* 0x00000005ff037e24 */ /* 0x000fe200080e06ff */
[----:B-1----:R-:W-:-:S04]  /*00f0*/  LEA R2, P0, R0, UR6, 0x2 ;  /* 0x0000000600027c11 */ /* 0x002fc8000f8010ff */
[----:B------:R-:W-:-:S05]  /*0100*/  LEA.HI.X R3, R0, UR7, R3, 0x2, P0 ;  /* 0x0000000700037c11 */ /* 0x000fca00080f1403 */
[----:B--2---:R-:W-:Y:S04]  /*0110*/  STG.E desc[UR8][R2.64], R5 ;  /* 0x0000000502007986 */ /* 0x004fe8000c101908 */
[----:B------:R-:W-:Y:S01]  /*0120*/  STG.E desc[UR8][R2.64+0x400], R5 ;  /* 0x0004000502007986 */ /* 0x000fe2000c101908 */
[----:B------:R-:W-:Y:S05]  /*0130*/  EXIT ;  /* 0x000000000000794d */ /* 0x000fea0003800000 */
.L_x_0:
[----:B------:R-:W0:Y:S01]  /*0140*/  S2R R0, SR_TID.X ;  /* 0x0000000000007919 */ /* 0x000e220000002100 */
[----:B------:R-:W-:Y:S01]  /*0150*/  USHF.R.S32.HI UR7, URZ, 0x1f, UR6 ;  /* 0x0000001fff077899 */ /* 0x000fe20008011406 */
[----:B------:R-:W1:Y:S05]  /*0160*/  LDCU.64 UR10, c[0x0][0x388] ;  /* 0x00007100ff0a77ac */ /* 0x000e6a0008000a00 */
[----:B------:R-:W-:Y:S02]  /*0170*/  IMAD.U32 R2, RZ, RZ, UR7 ;  /* 0x00000007ff027e24 */ /* 0x000fe4000f8e00ff */
[----:B------:R-:W-:Y:S01]  /*0180*/  IMAD.U32 R4, RZ, RZ, UR7 ;  /* 0x00000007ff047e24 */ /* 0x000fe2000f8e00ff */
[----:B0-----:R-:W-:-:S04]  /*0190*/  ISETP.LT.U32.AND P0, PT, R0, UR6, PT ;  /* 0x0000000600007c0c */ /* 0x001fc8000bf01070 */
[----:B------:R-:W-:Y:S01]  /*01a0*/  ISETP.GT.AND.EX P0, PT, R2, RZ, PT, P0 ;  /* 0x000000ff0200720c */ /* 0x000fe20003f04300 */
[C---:B------:R-:W-:Y:S01]  /*01b0*/  VIADD R2, R0.reuse, 0x100 ;  /* 0x0000010000027836 */ /* 0x040fe20000000000 */
[----:B------:R-:W-:-:S04]  /*01c0*/  IADD3 R0, P2, PT, R0, UR4, RZ ;  /* 0x0000000400007c10 */ /* 0x000fc8000ff5e0ff */
[----:B------:R-:W-:Y:S01]  /*01d0*/  ISETP.LT.U32.AND P1, PT, R2, UR6, PT ;  /* 0x0000000602007c0c */ /* 0x000fe2000bf21070 */
[----:B------:R-:W-:Y:S01]  /*01e0*/  IMAD.X R3, RZ, RZ, UR5, P2 ;  /* 0x00000005ff037e24 */ /* 0x000fe200090e06ff */
[----:B-1----:R-:W-:Y:S02]  /*01f0*/  LEA R2, P2, R0, UR10, 0x2 ;  /* 0x0000000a00027c11 */ /* 0x002fe4000f8410ff */
[----:B------:R-:W-:Y:S02]  /*0200*/  ISETP.GT.AND.EX P1, PT, R4, RZ, PT, P1 ;  /* 0x000000ff0400720c */ /* 0x000fe40003f24310 */
[----:B------:R-:W-:Y:S01]  /*0210*/  LEA.HI.X R3, R0, UR11, R3, 0x2, P2 ;  /* 0x0000000b00037c11 */ /* 0x000fe200090f1403 */
[----:B------:R-:W0:Y:S04]  /*0220*/  @P0 LDC R5, c[0x0][0x390] ;  /* 0x0000e400ff050b82 */ /* 0x000e280000000800 */
[----:B0-----:R0:W-:Y:S06]  /*0230*/  @P0 STG.E desc[UR8][R2.64], R5 ;  /* 0x0000000502000986 */ /* 0x0011ec000c101908 */
[----:B------:R-:W-:Y:S05]  /*0240*/  @!P1 EXIT ;  /* 0x000000000000994d */ /* 0x000fea0003800000 */
[----:B0-----:R-:W0:Y:S02]  /*0250*/  LDC R5, c[0x0][0x390] ;  /* 0x0000e400ff057b82 */ /* 0x001e240000000800 */
[----:B0-----:R-:W-:Y:S01]  /*0260*/  STG.E desc[UR8][R2.64+0x400], R5 ;  /* 0x0004000502007986 */ /* 0x001fe2000c101908 */
[----:B------:R-:W-:Y:S05]  /*0270*/  EXIT ;  /* 0x000000000000794d */ /* 0x000fea0003800000 */
.L_x_1:
[----:B------:R-:W-:-:S00]  /*0280*/  BRA `(.L_x_1) ;  /* 0xfffffffc00fc7947 */ /* 0x000fc0000383ffff */
[----:B------:R-:W-:-:S00]  /*0290*/  NOP ;  /* 0x0000000000007918 */ /* 0x000fc00000000000 */
        /* <DEDUP_REMOVED lines=14> */
.L_x_77:


//--------------------- .text._ZN3cub18CUB_300001_SM_10006detail8for_each13static_kernelINS2_12policy_hub_t12policy_500_tElN6thrust24THRUST_300001_SM_1000_NS8cuda_cub6__fill7functorINS7_6detail15normal_iteratorINS7_10device_ptrIfEEEEiEEEEvT0_T1_ --------------------------
	.section	.text._ZN3cub18CUB_300001_SM_10006detail8for_each13static_kernelINS2_12policy_hub_t12policy_500_tElN6thrust24THRUST_300001_SM_1000_NS8cuda_cub6__fill7functorINS7_6detail15normal_iteratorINS7_10device_ptrIfEEEEiEEEEvT0_T1_,"ax",@progbits
	.align	128
        .global         _ZN3cub18CUB_300001_SM_10006detail8for_each13static_kernelINS2_12policy_hub_t12policy_500_tElN6thrust24THRUST_300001_SM_1000_NS8cuda_cub6__fill7functorINS7_6detail15normal_iteratorINS7_10device_ptrIfEEEEiEEEEvT0_T1_
        .type           _ZN3cub18CUB_300001_SM_10006detail8for_each13static_kernelINS2_12policy_hub_t12policy_500_tElN6thrust24THRUST_300001_SM_1000_NS8cuda_cub6__fill7functorINS7_6detail15normal_iteratorINS7_10device_ptrIfEEEEiEEEEvT0_T1_,@function
        .size           _ZN3cub18CUB_300001_SM_10006detail8for_each13static_kernelINS2_12policy_hub_t12policy_500_tElN6thrust24THRUST_300001_SM_1000_NS8cuda_cub6__fill7functorINS7_6detail15normal_iteratorINS7_10device_ptrIfEEEEiEEEEvT0_T1_,(.L_x_78 - _ZN3cub18CUB_300001_SM_10006detail8for_each13static_kernelINS2_12policy_hub_t12policy_500_tElN6thrust24THRUST_300001_SM_1000_NS8cuda_cub6__fill7functorINS7_6detail15normal_iteratorINS7_10device_ptrIfEEEEiEEEEvT0_T1_)
        .other          _ZN3cub18CUB_300001_SM_10006detail8for_each13static_kernelINS2_12policy_hub_t12policy_500_tElN6thrust24THRUST_300001_SM_1000_NS8cuda_cub6__fill7functorINS7_6detail15normal_iteratorINS7_10device_ptrIfEEEEiEEEEvT0_T1_,@"STO_CUDA_ENTRY STV_DEFAULT"
_ZN3cub18CUB_300001_SM_10006detail8for_each13static_kernelINS2_12policy_hub_t12policy_500_tElN6thrust24THRUST_300001_SM_1000_NS8cuda_cub6__fill7functorINS7_6detail15normal_iteratorINS7_10device_ptrIfEEEEiEEEEvT0_T1_:
.text._ZN3cub18CUB_300001_SM_10006detail8for_each13static_kernelINS2_12policy_hub_t12policy_500_tElN6thrust24THRUST_300001_SM_1000_NS8cuda_cub6__fill7functorINS7_6detail15normal_iteratorINS7_10device_ptrIfEEEEiEEEEvT0_T1_:
        /* <DEDUP_REMOVED lines=12> */
[----:B------:R-:W2:Y:S02]  /*00c0*/  LDCU UR6, c[0x0][0x390] ;  /* 0x00007200ff0677ac */ /* 0x000ea40008000800 */
[----:B--2---:R-:W-:Y:S02]  /*00d0*/  I2FP.F32.S32 R5, UR6 ;  /* 0x0000000600057c45 */ /* 0x004fe40008201400 */
[----:B0-----:R-:W-:-:S05]  /*00e0*/  IADD3 R0, P0, PT, R0, UR4, RZ ;  /* 0x0000000400007c10 */ /* 0x001fca000ff1e0ff */
[----:B------:R-:W-:Y:S01]  /*00f0*/  IMAD.X R3, RZ, RZ, UR5, P0 ;  /* 0x00000005ff037e24 */ /* 0x000fe200080e06ff */
[----:B-1----:R-:W-:-:S04]  /*0100*/  LEA R2, P0, R0, UR10, 0x2 ;  /* 0x0000000a00027c11 */ /* 0x002fc8000f8010ff */
[----:B------:R-:W-:-:S05]  /*0110*/  LEA.HI.X R3, R0, UR11, R3, 0x2, P0 ;  /* 0x0000000b00037c11 */ /* 0x000fca00080f1403 */
[----:B------:R-:W-:Y:S04]  /*0120*/  STG.E desc[UR8][R2.64], R5 ;  /* 0x0000000502007986 */ /* 0x000fe8000c101908 */
[----:B------:R-:W-:Y:S01]  /*0130*/  STG.E desc[UR8][R2.64+0x400], R5 ;  /* 0x0004000502007986 */ /* 0x000fe2000c101908 */
[----:B------:R-:W-:Y:S05]  /*0140*/  EXIT ;  /* 0x000000000000794d */ /* 0x000fea0003800000 */
.L_x_2:
[----:B------:R-:W0:Y:S01]  /*0150*/  S2R R0, SR_TID.X ;  /* 0x0000000000007919 */ /* 0x000e220000002100 */
[----:B------:R-:W1:Y:S01]  /*0160*/  LDCU.64 UR12, c[0x0][0x388] ;  /* 0x00007100ff0c77ac */ /* 0x000e620008000a00 */
[----:B------:R-:W-:Y:S01]  /*0170*/  USHF.R.S32.HI UR7, URZ, 0x1f, UR6 ;  /* 0x0000001fff077899 */ /* 0x000fe20008011406 */
[----:B------:R-:W2:Y:S05]  /*0180*/  LDCU UR10, c[0x0][0x390] ;  /* 0x00007200ff0a77ac */ /* 0x000eaa0008000800 */
[----:B------:R-:W-:Y:S02]  /*0190*/  IMAD.U32 R3, RZ, RZ, UR7 ;  /* 0x00000007ff037e24 */ /* 0x000fe4000f8e00ff */
[----:B------:R-:W-:Y:S01]  /*01a0*/  IMAD.U32 R4, RZ, RZ, UR7 ;  /* 0x00000007ff047e24 */ /* 0x000fe2000f8e00ff */
[----:B--2---:R-:W-:Y:S01]  /*01b0*/  I2FP.F32.S32 R5, UR10 ;  /* 0x0000000a00057c45 */ /* 0x004fe20008201400 */
[C---:B0-----:R-:W-:Y:S01]  /*01c0*/  VIADD R2, R0.reuse, 0x100 ;  /* 0x0000010000027836 */ /* 0x041fe20000000000 */
[----:B------:R-:W-:-:S02]  /*01d0*/  ISETP.LT.U32.AND P0, PT, R0, UR6, PT ;  /* 0x0000000600007c0c */ /* 0x000fc4000bf01070 */
[----:B------:R-:W-:Y:S02]  /*01e0*/  IADD3 R0, P2, PT, R0, UR4, RZ ;  /* 0x0000000400007c10 */ /* 0x000fe4000ff5e0ff */
[----:B------:R-:W-:Y:S02]  /*01f0*/  ISETP.LT.U32.AND P1, PT, R2, UR6, PT ;  /* 0x0000000602007c0c */ /* 0x000fe4000bf21070 */
[----:B------:R-:W-:Y:S01]  /*0200*/  ISETP.GT.AND.EX P0, PT, R3, RZ, PT, P0 ;  /* 0x000000ff0300720c */ /* 0x000fe20003f04300 */
[----:B------:R-:W-:Y:S01]  /*0210*/  IMAD.X R3, RZ, RZ, UR5, P2 ;  /* 0x00000005ff037e24 */ /* 0x000fe200090e06ff */
[----:B------:R-:W-:Y:S02]  /*0220*/  ISETP.GT.AND.EX P1, PT, R4, RZ, PT, P1 ;  /* 0x000000ff0400720c */ /* 0x000fe40003f24310 */
[----:B-1----:R-:W-:-:S04]  /*0230*/  LEA R2, P2, R0, UR12, 0x2 ;  /* 0x0000000c00027c11 */ /* 0x002fc8000f8410ff */
[----:B------:R-:W-:-:S05]  /*0240*/  LEA.HI.X R3, R0, UR13, R3, 0x2, P2 ;  /* 0x0000000d00037c11 */ /* 0x000fca00090f1403 */
[----:B------:R0:W-:Y:S02]  /*0250*/  @P0 STG.E desc[UR8][R2.64], R5 ;  /* 0x0000000502000986 */ /* 0x0001e4000c101908 */
[----:B------:R-:W-:Y:S05]  /*0260*/  @!P1 EXIT ;  /* 0x000000000000994d */ /* 0x000fea0003800000 */
[----:B------:R-:W-:Y:S01]  /*0270*/  STG.E desc[UR8][R2.64+0x400], R5 ;  /* 0x0004000502007986 */ /* 0x000fe2000c101908 */
[----:B------:R-:W-:Y:S05]  /*0280*/  EXIT ;  /* 0x000000000000794d */ /* 0x000fea0003800000 */
.L_x_3:
        /* <DEDUP_REMOVED lines=15> */
.L_x_78:


//--------------------- .text._ZN3cub18CUB_300001_SM_10006detail8for_each13static_kernelINS2_12policy_hub_t12policy_500_tEmN6thrust24THRUST_300001_SM_1000_NS8cuda_cub20__uninitialized_fill7functorINS7_10device_ptrIiEEiEEEEvT0_T1_ --------------------------
	.section	.text._ZN3cub18CUB_300001_SM_10006detail8for_each13static_kernelINS2_12policy_hub_t12policy_500_tEmN6thrust24THRUST_300001_SM_1000_NS8cuda_cub20__uninitialized_fill7functorINS7_10device_ptrIiEEiEEEEvT0_T1_,"ax",@progbits
	.align	128
        .global         _ZN3cub18CUB_300001_SM_10006detail8for_each13static_kernelINS2_12policy_hub_t12policy_500_tEmN6thrust24THRUST_300001_SM_1000_NS8cuda_cub20__uninitialized_fill7functorINS7_10device_ptrIiEEiEEEEvT0_T1_
        .type           _ZN3cub18CUB_300001_SM_10006detail8for_each13static_kernelINS2_12policy_hub_t12policy_500_tEmN6thrust24THRUST_300001_SM_1000_NS8cuda_cub20__uninitialized_fill7functorINS7_10device_ptrIiEEiEEEEvT0_T1_,@function
        .size           _ZN3cub18CUB_300001_SM_10006detail8for_each13static_kernelINS2_12policy_hub_t12policy_500_tEmN6thrust24THRUST_300001_SM_1000_NS8cuda_cub20__uninitialized_fill7functorINS7_10device_ptrIiEEiEEEEvT0_T1_,(.L_x_79 - _ZN3cub18CUB_300001_SM_10006detail8for_each13static_kernelINS2_12policy_hub_t12policy_500_tEmN6thrust24THRUST_300001_SM_1000_NS8cuda_cub20__uninitialized_fill7functorINS7_10device_ptrIiEEiEEEEvT0_T1_)
        .other          _ZN3cub18CUB_300001_SM_10006detail8for_each13static_kernelINS2_12policy_hub_t12policy_500_tEmN6thrust24THRUST_300001_SM_1000_NS8cuda_cub20__uninitialized_fill7functorINS7_10device_ptrIiEEiEEEEvT0_T1_,@"STO_CUDA_ENTRY STV_DEFAULT"
_ZN3cub18CUB_300001_SM_10006detail8for_each13static_kernelINS2_12policy_hub_t12policy_500_tEmN6thrust24THRUST_300001_SM_1000_NS8cuda_cub20__uninitialized_fill7functorINS7_10device_ptrIiEEiEEEEvT0_T1_:
.text._ZN3cub18CUB_300001_SM_10006detail8for_each13static_kernelINS2_12policy_hub_t12policy_500_tEmN6thrust24THRUST_300001_SM_1000_NS8cuda_cub20__uninitialized_fill7functorINS7_10device_ptrIiEEiEEEEvT0_T1_:
        /* <DEDUP_REMOVED lines=8> */
[----:B------:R-:W-:-:S09]  /*0080*/  UISETP.GE.U32.AND.EX UP0, UPT, UR7, URZ, UPT, UP0 ;  /* 0x000000ff0700728c */ /* 0x000fd2000bf06100 */
        /* <DEDUP_REMOVED lines=11> */
.L_x_4:
[----:B------:R-:W0:Y:S01]  /*0140*/  S2R R0, SR_TID.X ;  /* 0x0000000000007919 */ /* 0x000e220000002100 */
[----:B------:R-:W-:Y:S01]  /*0150*/  IMAD.U32 R2, RZ, RZ, UR7 ;  /* 0x00000007ff027e24 */ /* 0x000fe2000f8e00ff */
[----:B------:R-:W1:Y:S01]  /*0160*/  LDCU.64 UR10, c[0x0][0x388] ;  /* 0x00007100ff0a77ac */ /* 0x000e620008000a00 */
[----:B------:R-:W-:Y:S01]  /*0170*/  IMAD.U32 R4, RZ, RZ, UR7 ;  /* 0x00000007ff047e24 */ /* 0x000fe2000f8e00ff */
[----:B0-----:R-:W-:-:S04]  /*0180*/  ISETP.LT.U32.AND P0, PT, R0, UR6, PT ;  /* 0x0000000600007c0c */ /* 0x001fc8000bf01070 */
[----:B------:R-:W-:Y:S01]  /*0190*/  ISETP.GT.U32.AND.EX P0, PT, R2, RZ, PT, P0 ;  /* 0x000000ff0200720c */ /* 0x000fe20003f04100 */
[C---:B------:R-:W-:Y:S01]  /*01a0*/  VIADD R2, R0.reuse, 0x100 ;  /* 0x0000010000027836 */ /* 0x040fe20000000000 */
[----:B------:R-:W-:-:S04]  /*01b0*/  IADD3 R0, P2, PT, R0, UR4, RZ ;  /* 0x0000000400007c10 */ /* 0x000fc8000ff5e0ff */
[----:B------:R-:W-:Y:S01]  /*01c0*/  ISETP.LT.U32.AND P1, PT, R2, UR6, PT ;  /* 0x0000000602007c0c */ /* 0x000fe2000bf21070 */
[----:B------:R-:W-:Y:S01]  /*01d0*/  IMAD.X R3, RZ, RZ, UR5, P2 ;  /* 0x00000005ff037e24 */ /* 0x000fe200090e06ff */
[----:B-1----:R-:W-:Y:S02]  /*01e0*/  LEA R2, P2, R0, UR10, 0x2 ;  /* 0x0000000a00027c11 */ /* 0x002fe4000f8410ff */
[----:B------:R-:W-:Y:S02]  /*01f0*/  ISETP.GT.U32.AND.EX P1, PT, R4, RZ, PT, P1 ;  /* 0x000000ff0400720c */ /* 0x000fe40003f24110 */
[----:B------:R-:W-:Y:S01]  /*0200*/  LEA.HI.X R3, R0, UR11, R3, 0x2, P2 ;  /* 0x0000000b00037c11 */ /* 0x000fe200090f1403 */
[----:B------:R-:W0:Y:S04]  /*0210*/  @P0 LDC R5, c[0x0][0x390] ;  /* 0x0000e400ff050b82 */ /* 0x000e280000000800 */
[----:B0-----:R0:W-:Y:S06]  /*0220*/  @P0 STG.E desc[UR8][R2.64], R5 ;  /* 0x0000000502000986 */ /* 0x0011ec000c101908 */
[----:B------:R-:W-:Y:S05]  /*0230*/  @!P1 EXIT ;  /* 0x000000000000994d */ /* 0x000fea0003800000 */
[----:B0-----:R-:W0:Y:S02]  /*0240*/  LDC R5, c[0x0][0x390] ;  /* 0x0000e400ff057b82 */ /* 0x001e240000000800 */
[----:B0-----:R-:W-:Y:S01]  /*0250*/  STG.E desc[UR8][R2.64+0x400], R5 ;  /* 0x0004000502007986 */ /* 0x001fe2000c101908 */
[----:B------:R-:W-:Y:S05]  /*0260*/  EXIT ;  /* 0x000000000000794d */ /* 0x000fea0003800000 */
.L_x_5:
        /* <DEDUP_REMOVED lines=9> */
.L_x_79:


//--------------------- .text._ZN3cub18CUB_300001_SM_10006detail8for_each13static_kernelINS2_12policy_hub_t12policy_500_tEmN6thrust24THRUST_300001_SM_1000_NS8cuda_cub20__uninitialized_fill7functorINS7_10device_ptrIfEEfEEEEvT0_T1_ --------------------------
	.section	.text._ZN3cub18CUB_300001_SM_10006detail8for_each13static_kernelINS2_12policy_hub_t12policy_500_tEmN6thrust24THRUST_300001_SM_1000_NS8cuda_cub20__uninitialized_fill7functorINS7_10device_ptrIfEEfEEEEvT0_T1_,"ax",@progbits
	.align	128
        .global         _ZN3cub18CUB_300001_SM_10006detail8for_each13static_kernelINS2_12policy_hub_t12policy_500_tEmN6thrust24THRUST_300001_SM_1000_NS8cuda_cub20__uninitialized_fill7functorINS7_10device_ptrIfEEfEEEEvT0_T1_
        .type           _ZN3cub18CUB_300001_SM_10006detail8for_each13static_kernelINS2_12policy_hub_t12policy_500_tEmN6thrust24THRUST_300001_SM_1000_NS8cuda_cub20__uninitialized_fill7functorINS7_10device_ptrIfEEfEEEEvT0_T1_,@function
        .size           _ZN3cub18CUB_300001_SM_10006detail8for_each13static_kernelINS2_12policy_hub_t12policy_500_tEmN6thrust24THRUST_300001_SM_1000_NS8cuda_cub20__uninitialized_fill7functorINS7_10device_ptrIfEEfEEEEvT0_T1_,(.L_x_80 - _ZN3cub18CUB_300001_SM_10006detail8for_each13static_kernelINS2_12policy_hub_t12policy_500_tEmN6thrust24THRUST_300001_SM_1000_NS8cuda_cub20__uninitialized_fill7functorINS7_10device_ptrIfEEfEEEEvT0_T1_)
        .other          _ZN3cub18CUB_300001_SM_10006detail8for_each13static_kernelINS2_12policy_hub_t12policy_500_tEmN6thrust24THRUST_300001_SM_1000_NS8cuda_cub20__uninitialized_fill7functorINS7_10device_ptrIfEEfEEEEvT0_T1_,@"STO_CUDA_ENTRY STV_DEFAULT"
_ZN3cub18CUB_300001_SM_10006detail8for_each13static_kernelINS2_12policy_hub_t12policy_500_tEmN6thrust24THRUST_300001_SM_1000_NS8cuda_cub20__uninitialized_fill7functorINS7_10device_ptrIfEEfEEEEvT0_T1_:
.text._ZN3cub18CUB_300001_SM_10006detail8for_each13static_kernelINS2_12policy_hub_t12policy_500_tEmN6thrust24THRUST_300001_SM_1000_NS8cuda_cub20__uninitialized_fill7functorINS7_10device_ptrIfEEfEEEEvT0_T1_:
        /* <DEDUP_REMOVED lines=20> */
.L_x_6:
        /* <DEDUP_REMOVED lines=19> */
.L_x_7:
        /* <DEDUP_REMOVED lines=9> */
.L_x_80:


//--------------------- .text._ZN3cub18CUB_300001_SM_10006detail11EmptyKernelIvEEvv --------------------------
	.section	.text._ZN3cub18CUB_300001_SM_10006detail11EmptyKernelIvEEvv,"ax",@progbits
	.align	128
        .global         _ZN3cub18CUB_300001_SM_10006detail11EmptyKernelIvEEvv
        .type           _ZN3cub18CUB_300001_SM_10006detail11EmptyKernelIvEEvv,@function
        .size           _ZN3cub18CUB_300001_SM_10006detail11EmptyKernelIvEEvv,(.L_x_81 - _ZN3cub18CUB_300001_SM_10006detail11EmptyKernelIvEEvv)
        .other          _ZN3cub18CUB_300001_SM_10006detail11EmptyKernelIvEEvv,@"STO_CUDA_ENTRY STV_DEFAULT"
_ZN3cub18CUB_300001_SM_10006detail11EmptyKernelIvEEvv:
.text._ZN3cub18CUB_300001_SM_10006detail11EmptyKernelIvEEvv:
[----:B------:R-:W-:Y:S01]  /*0000*/  LDC R1, c[0x0][0x37c] ;  /* 0x0000df00ff017b82 */ /* 0x000fe20000000800 */
[----:B------:R-:W-:Y:S05]  /*0010*/  EXIT ;  /* 0x000000000000794d */ /* 0x000fea0003800000 */
.L_x_8:
        /* <DEDUP_REMOVED lines=14> */
.L_x_81:


//--------------------- .text._Z11getNewMeansN6thrust24THRUST_300001_SM_1000_NS10device_ptrIfEES2_NS1_IiEEii --------------------------
	.section	.text._Z11getNewMeansN6thrust24THRUST_300001_SM_1000_NS10device_ptrIfEES2_NS1_IiEEii,"ax",@progbits
	.align	128
        .global         _Z11getNewMeansN6thrust24THRUST_300001_SM_1000_NS10device_ptrIfEES2_NS1_IiEEii
        .type           _Z11getNewMeansN6thrust24THRUST_300001_SM_1000_NS10device_ptrIfEES2_NS1_IiEEii,@function
        .size           _Z11getNewMeansN6thrust24THRUST_300001_SM_1000_NS10device_ptrIfEES2_NS1_IiEEii,(.L_x_76 - _Z11getNewMeansN6thrust24THRUST_300001_SM_1000_NS10device_ptrIfEES2_NS1_IiEEii)
        .other          _Z11getNewMeansN6thrust24THRUST_300001_SM_1000_NS10device_ptrIfEES2_NS1_IiEEii,@"STO_CUDA_ENTRY STV_DEFAULT"
_Z11getNewMeansN6thrust24THRUST_300001_SM_1000_NS10device_ptrIfEES2_NS1_IiEEii:
.text._Z11getNewMeansN6thrust24THRUST_300001_SM_1000_NS10device_ptrIfEES2_NS1_IiEEii:
[----:B------:R-:W-:Y:S01]  /*0000*/  LDC R1, c[0x0][0x37c] ;  /* 0x0000df00ff017b82 */ /* 0x000fe20000000800 */
[----:B------:R-:W0:Y:S07]  /*0010*/  S2R R5, SR_TID.X ;  /* 0x0000000000057919 */ /* 0x000e2e0000002100 */
[----:B------:R-:W0:Y:S01]  /*0020*/  S2UR UR4, SR_CTAID.X ;  /* 0x00000000000479c3 */ /* 0x000e220000002500 */
[----:B------:R-:W1:Y:S07]  /*0030*/  LDCU.64 UR6, c[0x0][0x358] ;  /* 0x00006b00ff0677ac */ /* 0x000e6e0008000a00 */
[----:B------:R-:W0:Y:S08]  /*0040*/  LDC R8, c[0x0][0x360] ;  /* 0x0000d800ff087b82 */ /* 0x000e300000000800 */
[----:B------:R-:W2:Y:S08]  /*0050*/  LDC.64 R2, c[0x0][0x390] ;  /* 0x0000e400ff027b82 */ /* 0x000eb00000000a00 */
[----:B------:R-:W3:Y:S01]  /*0060*/  LDC R0, c[0x0][0x39c] ;  /* 0x0000e700ff007b82 */ /* 0x000ee20000000800 */
[----:B0-----:R-:W-:-:S04]  /*0070*/  IMAD R8, R8, UR4, R5 ;  /* 0x0000000408087c24 */ /* 0x001fc8000f8e0205 */
[----:B--2---:R-:W-:-:S06]  /*0080*/  IMAD.WIDE R2, R8, 0x4, R2 ;  /* 0x0000000408027825 */ /* 0x004fcc00078e0202 */
[----:B-1----:R-:W2:Y:S01]  /*0090*/  LDG.E R2, desc[UR6][R2.64] ;  /* 0x0000000602027981 */ /* 0x002ea2000c1e1900 */
[----:B---3--:R-:W-:Y:S02]  /*00a0*/  ISETP.GE.AND P1, PT, R0, 0x1, PT ;  /* 0x000000010000780c */ /* 0x008fe40003f26270 */
[----:B--2---:R-:W-:Y:S02]  /*00b0*/  ISETP.NE.AND P0, PT, R2, RZ, PT ;  /* 0x000000ff0200720c */ /* 0x004fe40003f05270 */
[----:B------:R-:W-:-:S09]  /*00c0*/  I2FP.F32.S32 R7, R2 ;  /* 0x0000000200077245 */ /* 0x000fd20000201400 */
[----:B------:R-:W-:Y:S05]  /*00d0*/  @!P1 EXIT ;  /* 0x000000000000994d */ /* 0x000fea0003800000 */
[C---:B------:R-:W-:Y:S01]  /*00e0*/  ISETP.GE.U32.AND P1, PT, R0.reuse, 0x8, PT ;  /* 0x000000080000780c */ /* 0x040fe20003f26070 */
[----:B------:R-:W-:Y:S01]  /*00f0*/  HFMA2 R5, -RZ, RZ, 0, 0 ;  /* 0x00000000ff057431 */ /* 0x000fe200000001ff */
[----:B------:R-:W-:Y:S02]  /*0100*/  FSEL R7, R7, 1, P0 ;  /* 0x3f80000007077808 */ /* 0x000fe40000000000 */
[----:B------:R-:W-:-:S09]  /*0110*/  LOP3.LUT R6, R0, 0x7, RZ, 0xc0, !PT ;  /* 0x0000000700067812 */ /* 0x000fd200078ec0ff */
[----:B------:R-:W-:Y:S05]  /*0120*/  @!P1 BRA `(.L_x_9) ;  /* 0x0000000800449947 */ /* 0x000fea0003800000 */
[----:B------:R-:W0:Y:S01]  /*0130*/  LDC R4, c[0x0][0x398] ;  /* 0x0000e600ff047b82 */ /* 0x000e220000000800 */
[----:B------:R-:W-:Y:S02]  /*0140*/  LOP3.LUT R5, R0, 0x7ffffff8, RZ, 0xc0, !PT ;  /* 0x7ffffff800057812 */ /* 0x000fe400078ec0ff */
[----:B------:R-:W-:Y:S02]  /*0150*/  MOV R3, R8 ;  /* 0x0000000800037202 */ /* 0x000fe40000000f00 */
[----:B------:R-:W-:-:S03]  /*0160*/  IADD3 R2, PT, PT, -R5, RZ, RZ ;  /* 0x000000ff05027210 */ /* 0x000fc60007ffe1ff */
[----:B------:R-:W1:Y:S08]  /*0170*/  LDC.64 R16, c[0x0][0x388] ;  /* 0x0000e200ff107b82 */ /* 0x000e700000000a00 */
[----:B------:R-:W2:Y:S02]  /*0180*/  LDC.64 R14, c[0x0][0x380] ;  /* 0x0000e000ff0e7b82 */ /* 0x000ea40000000a00 */
.L_x_26:
[----:B-1----:R-:W-:-:S05]  /*0190*/  IMAD.WIDE R12, R3, 0x4, R16 ;  /* 0x00000004030c7825 */ /* 0x002fca00078e0210 */
[----:B---3--:R-:W3:Y:S01]  /*01a0*/  LDG.E R25, desc[UR6][R12.64] ;  /* 0x000000060c197981 */ /* 0x008ee2000c1e1900 */
[----:B------:R-:W1:Y:S01]  /*01b0*/  MUFU.RCP R0, R7 ;  /* 0x0000000700007308 */ /* 0x000e620000001000 */
[----:B------:R-:W-:Y:S01]  /*01c0*/  IADD3 R2, PT, PT, R2, 0x8, RZ ;  /* 0x0000000802027810 */ /* 0x000fe20007ffe0ff */
[----:B------:R-:W-:Y:S03]  /*01d0*/  BSSY.RECONVERGENT B2, `(.L_x_10) ;  /* 0x000000c000027945 */ /* 0x000fe60003800200 */
[----:B------:R-:W-:Y:S01]  /*01e0*/  ISETP.NE.AND P2, PT, R2, RZ, PT ;  /* 0x000000ff0200720c */ /* 0x000fe20003f45270 */
[----:B-1----:R-:W-:-:S04]  /*01f0*/  FFMA R9, -R7, R0, 1 ;  /* 0x3f80000007097423 */ /* 0x002fc80000000100 */
[----:B------:R-:W-:Y:S01]  /*0200*/  FFMA R0, R0, R9, R0 ;  /* 0x0000000900007223 */ /* 0x000fe20000000000 */
[----:B---3--:R-:W1:Y:S03]  /*0210*/  FCHK P0, R25, R7 ;  /* 0x0000000719007302 */ /* 0x008e660000000000 */
[----:B------:R-:W-:-:S04]  /*0220*/  FFMA R9, R25, R0, RZ ;  /* 0x0000000019097223 */ /* 0x000fc800000000ff */
[----:B------:R-:W-:-:S04]  /*0230*/  FFMA R10, -R7, R9, R25 ;  /* 0x00000009070a7223 */ /* 0x000fc80000000119 */
[----:B------:R-:W-:Y:S01]  /*0240*/  FFMA R9, R0, R10, R9 ;  /* 0x0000000a00097223 */ /* 0x000fe20000000009 */
[----:B-1----:R-:W-:Y:S06]  /*0250*/  @!P0 BRA `(.L_x_11) ;  /* 0x00000000000c8947 */ /* 0x002fec0003800000 */
[----:B------:R-:W-:-:S07]  /*0260*/  MOV R10, 0x280 ;  /* 0x00000280000a7802 */ /* 0x000fce0000000f00 */
[----:B0-2---:R-:W-:Y:S05]  /*0270*/  CALL.REL.NOINC `($__internal_0_$__cuda_sm3x_div_rn_noftz_f32_slowpath) ;  /* 0x00000010004c7944 */ /* 0x005fea0003c00000 */
[----:B------:R-:W-:-:S07]  /*0280*/  MOV R9, R0 ;  /* 0x0000000000097202 */ /* 0x000fce0000000f00 */
.L_x_11:
[----:B------:R-:W-:Y:S05]  /*0290*/  BSYNC.RECONVERGENT B2 ;  /* 0x0000000000027941 */ /* 0x000fea0003800200 */
.L_x_10:
[----:B--2---:R-:W-:-:S04]  /*02a0*/  IMAD.WIDE R18, R3, 0x4, R14 ;  /* 0x0000000403127825 */ /* 0x004fc800078e020e */
[----:B0-----:R-:W-:Y:S01]  /*02b0*/  IMAD.WIDE R12, R4, 0x4, R12 ;  /* 0x00000004040c7825 */ /* 0x001fe200078e020c */
[----:B------:R0:W-:Y:S04]  /*02c0*/  STG.E desc[UR6][R18.64], R9 ;  /* 0x0000000912007986 */ /* 0x0001e8000c101906 */
[----:B------:R-:W2:Y:S01]  /*02d0*/  LDG.E R25, desc[UR6][R12.64] ;  /* 0x000000060c197981 */ /* 0x000ea2000c1e1900 */
[----:B------:R-:W1:Y:S01]  /*02e0*/  MUFU.RCP R0, R7 ;  /* 0x0000000700007308 */ /* 0x000e620000001000 */
[----:B------:R-:W-:Y:S01]  /*02f0*/  BSSY.RECONVERGENT B2, `(.L_x_12) ;  /* 0x000000b000027945 */ /* 0x000fe20003800200 */
[----:B-1----:R-:W-:-:S04]  /*0300*/  FFMA R11, -R7, R0, 1 ;  /* 0x3f800000070b7423 */ /* 0x002fc80000000100 */
[----:B------:R-:W-:Y:S02]  /*0310*/  FFMA R0, R0, R11, R0 ;  /* 0x0000000b00007223 */ /* 0x000fe40000000000 */
[----:B--2---:R-:W1:Y:S02]  /*0320*/  FCHK P0, R25, R7 ;  /* 0x0000000719007302 */ /* 0x004e640000000000 */
[----:B------:R-:W-:-:S04]  /*0330*/  FFMA R10, R0, R25, RZ ;  /* 0x00000019000a7223 */ /* 0x000fc800000000ff */
[----:B------:R-:W-:-:S04]  /*0340*/  FFMA R11, -R7, R10, R25 ;  /* 0x0000000a070b7223 */ /* 0x000fc80000000119 */
[----:B------:R-:W-:Y:S01]  /*0350*/  FFMA R11, R0, R11, R10 ;  /* 0x0000000b000b7223 */ /* 0x000fe2000000000a */
[----:B01----:R-:W-:Y:S06]  /*0360*/  @!P0 BRA `(.L_x_13) ;  /* 0x00000000000c8947 */ /* 0x003fec0003800000 */
[----:B------:R-:W-:-:S07]  /*0370*/  MOV R10, 0x390 ;  /* 0x00000390000a7802 */ /* 0x000fce0000000f00 */
[----:B------:R-:W-:Y:S05]  /*0380*/  CALL.REL.NOINC `($__internal_0_$__cuda_sm3x_div_rn_noftz_f32_slowpath) ;  /* 0x0000001000087944 */ /* 0x000fea0003c00000 */
[----:B------:R-:W-:-:S07]  /*0390*/  MOV R11, R0 ;  /* 0x00000000000b7202 */ /* 0x000fce0000000f00 */
.L_x_13:
[----:B------:R-:W-:Y:S05]  /*03a0*/  BSYNC.RECONVERGENT B2 ;  /* 0x0000000000027941 */ /* 0x000fea0003800200 */
.L_x_12:
[----:B------:R-:W-:-:S04]  /*03b0*/  IMAD.WIDE R18, R4, 0x4, R18 ;  /* 0x0000000404127825 */ /* 0x000fc800078e0212 */
[----:B------:R-:W-:Y:S01]  /*03c0*/  IMAD.WIDE R12, R4, 0x4, R12 ;  /* 0x00000004040c7825 */ /* 0x000fe200078e020c */
        /* <DEDUP_REMOVED lines=14> */
.L_x_15:
[----:B------:R-:W-:Y:S05]  /*04b0*/  BSYNC.RECONVERGENT B2 ;  /* 0x0000000000027941 */ /* 0x000fea0003800200 */
.L_x_14:
        /* <DEDUP_REMOVED lines=16> */
.L_x_17:
[----:B------:R-:W-:Y:S05]  /*05c0*/  BSYNC.RECONVERGENT B2 ;  /* 0x0000000000027941 */ /* 0x000fea0003800200 */
.L_x_16:
        /* <DEDUP_REMOVED lines=16> */
.L_x_19:
[----:B------:R-:W-:Y:S05]  /*06d0*/  BSYNC.RECONVERGENT B2 ;  /* 0x0000000000027941 */ /* 0x000fea0003800200 */
.L_x_18:
        /* <DEDUP_REMOVED lines=16> */
.L_x_21:
[----:B------:R-:W-:Y:S05]  /*07e0*/  BSYNC.RECONVERGENT B2 ;  /* 0x0000000000027941 */ /* 0x000fea0003800200 */
.L_x_20:
        /* <DEDUP_REMOVED lines=16> */
.L_x_23:
[----:B------:R-:W-:Y:S05]  /*08f0*/  BSYNC.RECONVERGENT B2 ;  /* 0x0000000000027941 */ /* 0x000fea0003800200 */
.L_x_22:
        /* <DEDUP_REMOVED lines=15> */
.L_x_25:
[----:B------:R-:W-:Y:S05]  /*09f0*/  BSYNC.RECONVERGENT B2 ;  /* 0x0000000000027941 */ /* 0x000fea0003800200 */
.L_x_24:
[C---:B------:R-:W-:Y:S01]  /*0a00*/  IMAD.WIDE R18, R4.reuse, 0x4, R18 ;  /* 0x0000000404127825 */ /* 0x040fe200078e0212 */
[----:B------:R-:W-:-:S04]  /*0a10*/  LEA R3, R4, R3, 0x3 ;  /* 0x0000000304037211 */ /* 0x000fc800078e18ff */
[----:B------:R3:W-:Y:S01]  /*0a20*/  STG.E desc[UR6][R18.64], R0 ;  /* 0x0000000012007986 */ /* 0x0007e2000c101906 */
[----:B------:R-:W-:Y:S05]  /*0a30*/  @P2 BRA `(.L_x_26) ;  /* 0xfffffff400d42947 */ /* 0x000fea000383ffff */
.L_x_9:
[----:B------:R-:W-:-:S13]  /*0a40*/  ISETP.NE.AND P0, PT, R6, RZ, PT ;  /* 0x000000ff0600720c */ /* 0x000fda0003f05270 */
[----:B------:R-:W-:Y:S05]  /*0a50*/  @!P0 EXIT ;  /* 0x000000000000894d */ /* 0x000fea0003800000 */
[----:B------:R-:W0:Y:S01]  /*0a60*/  LDCU UR4, c[0x0][0x39c] ;  /* 0x00007380ff0477ac */ /* 0x000e220008000800 */
[----:B------:R-:W-:Y:S01]  /*0a70*/  ISETP.GE.U32.AND P0, PT, R6, 0x4, PT ;  /* 0x000000040600780c */ /* 0x000fe20003f06070 */
[----:B0-----:R-:W-:-:S12]  /*0a80*/  ULOP3.LUT UR4, UR4, 0x3, URZ, 0xc0, !UPT ;  /* 0x0000000304047892 */ /* 0x001fd8000f8ec0ff */
[----:B------:R-:W-:Y:S05]  /*0a90*/  @!P0 BRA `(.L_x_27) ;  /* 0x0000000400308947 */ /* 0x000fea0003800000 */
[----:B------:R-:W0:Y:S01]  /*0aa0*/  LDC.64 R12, c[0x0][0x388] ;  /* 0x0000e200ff0c7b82 */ /* 0x000e220000000a00 */
[----:B------:R-:W1:Y:S02]  /*0ab0*/  LDCU UR5, c[0x0][0x398] ;  /* 0x00007300ff0577ac */ /* 0x000e640008000800 */
[----:B-1----:R-:W-:-:S04]  /*0ac0*/  IMAD R2, R5, UR5, R8 ;  /* 0x0000000505027c24 */ /* 0x002fc8000f8e0208 */
[----:B0-----:R-:W-:-:S05]  /*0ad0*/  IMAD.WIDE R12, R2, 0x4, R12 ;  /* 0x00000004020c7825 */ /* 0x001fca00078e020c */
[----:B------:R-:W2:Y:S01]  /*0ae0*/  LDG.E R25, desc[UR6][R12.64] ;  /* 0x000000060c197981 */ /* 0x000ea2000c1e1900 */
[----:B---3--:R-:W0:Y:S01]  /*0af0*/  MUFU.RCP R0, R7 ;  /* 0x0000000700007308 */ /* 0x008e220000001000 */
[----:B------:R-:W-:Y:S01]  /*0b00*/  BSSY.RECONVERGENT B2, `(.L_x_28) ;  /* 0x000000b000027945 */ /* 0x000fe20003800200 */
[----:B0-----:R-:W-:-:S04]  /*0b10*/  FFMA R3, -R7, R0, 1 ;  /* 0x3f80000007037423 */ /* 0x001fc80000000100 */
[----:B------:R-:W-:Y:S02]  /*0b20*/  FFMA R0, R0, R3, R0 ;  /* 0x0000000300007223 */ /* 0x000fe40000000000 */
[----:B--2---:R-:W0:Y:S02]  /*0b30*/  FCHK P0, R25, R7 ;  /* 0x0000000719007302 */ /* 0x004e240000000000 */
[----:B------:R-:W-:-:S04]  /*0b40*/  FFMA R3, R0, R25, RZ ;  /* 0x0000001900037223 */ /* 0x000fc800000000ff */
[----:B------:R-:W-:-:S04]  /*0b50*/  FFMA R4, -R7, R3, R25 ;  /* 0x0000000307047223 */ /* 0x000fc80000000119 */
[----:B------:R-:W-:Y:S01]  /*0b60*/  FFMA R9, R0, R4, R3 ;  /* 0x0000000400097223 */ /* 0x000fe20000000003 */
[----:B0-----:R-:W-:Y:S06]  /*0b70*/  @!P0 BRA `(.L_x_29) ;  /* 0x00000000000c8947 */ /* 0x001fec0003800000 */
[----:B------:R-:W-:-:S07]  /*0b80*/  MOV R10, 0xba0 ;  /* 0x00000ba0000a7802 */ /* 0x000fce0000000f00 */
[----:B------:R-:W-:Y:S05]  /*0b90*/  CALL.REL.NOINC `($__internal_0_$__cuda_sm3x_div_rn_noftz_f32_slowpath) ;  /* 0x0000000800047944 */ /* 0x000fea0003c00000 */
[----:B------:R-:W-:-:S07]  /*0ba0*/  MOV R9, R0 ;  /* 0x0000000000097202 */ /* 0x000fce0000000f00 */
.L_x_29:
[----:B------:R-:W-:Y:S05]  /*0bb0*/  BSYNC.RECONVERGENT B2 ;  /* 0x0000000000027941 */ /* 0x000fea0003800200 */
.L_x_28:
[----:B------:R-:W0:Y:S08]  /*0bc0*/  LDC.64 R10, c[0x0][0x380] ;  /* 0x0000e000ff0a7b82 */ /* 0x000e300000000a00 */
[----:B------:R-:W1:Y:S01]  /*0bd0*/  LDC R15, c[0x0][0x398] ;  /* 0x0000e600ff0f7b82 */ /* 0x000e620000000800 */
[----:B0-----:R-:W-:-:S05]  /*0be0*/  IMAD.WIDE R2, R2, 0x4, R10 ;  /* 0x0000000402027825 */ /* 0x001fca00078e020a */
[----:B------:R0:W-:Y:S01]  /*0bf0*/  STG.E desc[UR6][R2.64], R9 ;  /* 0x0000000902007986 */ /* 0x0001e2000c101906 */
[----:B-1----:R-:W-:-:S05]  /*0c00*/  IMAD.WIDE R12, R15, 0x4, R12 ;  /* 0x000000040f0c7825 */ /* 0x002fca00078e020c */
        /* <DEDUP_REMOVED lines=13> */
.L_x_31:
[----:B------:R-:W-:Y:S05]  /*0ce0*/  BSYNC.RECONVERGENT B2 ;  /* 0x0000000000027941 */ /* 0x000fea0003800200 */
.L_x_30:
[----:B------:R-:W0:Y:S02]  /*0cf0*/  LDC R9, c[0x0][0x398] ;  /* 0x0000e600ff097b82 */ /* 0x000e240000000800 */
[----:B0-----:R-:W-:-:S04]  /*0d00*/  IMAD.WIDE R2, R9, 0x4, R2 ;  /* 0x0000000409027825 */ /* 0x001fc800078e0202 */
        /* <DEDUP_REMOVED lines=15> */
.L_x_33:
[----:B------:R-:W-:Y:S05]  /*0e00*/  BSYNC.RECONVERGENT B2 ;  /* 0x0000000000027941 */ /* 0x000fea0003800200 */
.L_x_32:
        /* <DEDUP_REMOVED lines=16> */
.L_x_35:
[----:B------:R-:W-:Y:S05]  /*0f10*/  BSYNC.RECONVERGENT B2 ;  /* 0x0000000000027941 */ /* 0x000fea0003800200 */
.L_x_34:
[----:B------:R-:W0:Y:S01]  /*0f20*/  LDC R9, c[0x0][0x398] ;  /* 0x0000e600ff097b82 */ /* 0x000e220000000800 */
[----:B------:R-:W-:Y:S01]  /*0f30*/  IADD3 R5, PT, PT, R5, 0x4, RZ ;  /* 0x0000000405057810 */ /* 0x000fe20007ffe0ff */
[----:B0-----:R-:W-:-:S05]  /*0f40*/  IMAD.WIDE R2, R9, 0x4, R2 ;  /* 0x0000000409027825 */ /* 0x001fca00078e0202 */
[----:B------:R0:W-:Y:S02]  /*0f50*/  STG.E desc[UR6][R2.64], R0 ;  /* 0x0000000002007986 */ /* 0x0001e4000c101906 */
.L_x_27:
[----:B------:R-:W-:-:S13]  /*0f60*/  ISETP.NE.AND P0, PT, RZ, UR4, PT ;  /* 0x00000004ff007c0c */ /* 0x000fda000bf05270 */
[----:B------:R-:W-:Y:S05]  /*0f70*/  @!P0 EXIT ;  /* 0x000000000000894d */ /* 0x000fea0003800000 */
[----:B------:R-:W-:-:S09]  /*0f80*/  UISETP.NE.AND UP0, UPT, UR4, 0x1, UPT ;  /* 0x000000010400788c */ /* 0x000fd2000bf05270 */
[----:B------:R-:W-:Y:S05]  /*0f90*/  BRA.U !UP0, `(.L_x_36) ;  /* 0x0000000108a07547 */ /* 0x000fea000b800000 */
[----:B------:R-:W1:Y:S01]  /*0fa0*/  LDC.64 R12, c[0x0][0x388] ;  /* 0x0000e200ff0c7b82 */ /* 0x000e620000000a00 */
[----:B------:R-:W0:Y:S02]  /*0fb0*/  LDCU UR4, c[0x0][0x398] ;  /* 0x00007300ff0477ac */ /* 0x000e240008000800 */
[----:B0-----:R-:W-:-:S04]  /*0fc0*/  IMAD R2, R5, UR4, R8 ;  /* 0x0000000405027c24 */ /* 0x001fc8000f8e0208 */
[----:B-1----:R-:W-:-:S05]  /*0fd0*/  IMAD.WIDE R12, R2, 0x4, R12 ;  /* 0x00000004020c7825 */ /* 0x002fca00078e020c */
        /* <DEDUP_REMOVED lines=13> */
.L_x_38:
[----:B------:R-:W-:Y:S05]  /*10b0*/  BSYNC.RECONVERGENT B2 ;  /* 0x0000000000027941 */ /* 0x000fea0003800200 */
.L_x_37:
        /* <DEDUP_REMOVED lines=17> */
.L_x_40:
[----:B------:R-:W-:Y:S05]  /*11d0*/  BSYNC.RECONVERGENT B2 ;  /* 0x0000000000027941 */ /* 0x000fea0003800200 */
.L_x_39:
[----:B------:R-:W0:Y:S01]  /*11e0*/  LDC R9, c[0x0][0x398] ;  /* 0x0000e600ff097b82 */ /* 0x000e220000000800 */
[----:B------:R-:W-:Y:S01]  /*11f0*/  IADD3 R5, PT, PT, R5, 0x2, RZ ;  /* 0x0000000205057810 */ /* 0x000fe20007ffe0ff */
[----:B0-----:R-:W-:-:S05]  /*1200*/  IMAD.WIDE R2, R9, 0x4, R2 ;  /* 0x0000000409027825 */ /* 0x001fca00078e0202 */
[----:B------:R1:W-:Y:S02]  /*1210*/  STG.E desc[UR6][R2.64], R0 ;  /* 0x0000000002007986 */ /* 0x0003e4000c101906 */
.L_x_36:
[----:B01-3--:R-:W0:Y:S02]  /*1220*/  LDC R0, c[0x0][0x39c] ;  /* 0x0000e700ff007b82 */ /* 0x00be240000000800 */
[----:B0-----:R-:W-:-:S04]  /*1230*/  LOP3.LUT R0, R0, 0x1, RZ, 0xc0, !PT ;  /* 0x0000000100007812 */ /* 0x001fc800078ec0ff */
[----:B------:R-:W-:-:S13]  /*1240*/  ISETP.NE.U32.AND P0, PT, R0, 0x1, PT ;  /* 0x000000010000780c */ /* 0x000fda0003f05070 */
[----:B------:R-:W-:Y:S05]  /*1250*/  @P0 EXIT ;  /* 0x000000000000094d */ /* 0x000fea0003800000 */
[----:B------:R-:W0:Y:S01]  /*1260*/  LDC.64 R2, c[0x0][0x388] ;  /* 0x0000e200ff027b82 */ /* 0x000e220000000a00 */
[----:B------:R-:W1:Y:S02]  /*1270*/  LDCU UR4, c[0x0][0x398] ;  /* 0x00007300ff0477ac */ /* 0x000e640008000800 */
[----:B-1----:R-:W-:-:S04]  /*1280*/  IMAD R5, R5, UR4, R8 ;  /* 0x0000000405057c24 */ /* 0x002fc8000f8e0208 */
[----:B0-----:R-:W-:-:S05]  /*1290*/  IMAD.WIDE R2, R5, 0x4, R2 ;  /* 0x0000000405027825 */ /* 0x001fca00078e0202 */
[----:B------:R-:W2:Y:S01]  /*12a0*/  LDG.E R25, desc[UR6][R2.64] ;  /* 0x0000000602197981 */ /* 0x000ea2000c1e1900 */
[----:B------:R-:W0:Y:S01]  /*12b0*/  MUFU.RCP R0, R7 ;  /* 0x0000000700007308 */ /* 0x000e220000001000 */
        /* <DEDUP_REMOVED lines=10> */
.L_x_42:
[----:B------:R-:W-:Y:S05]  /*1360*/  BSYNC.RECONVERGENT B2 ;  /* 0x0000000000027941 */ /* 0x000fea0003800200 */
.L_x_41:
[----:B------:R-:W0:Y:S02]  /*1370*/  LDC.64 R2, c[0x0][0x380] ;  /* 0x0000e000ff027b82 */ /* 0x000e240000000a00 */
[----:B0-----:R-:W-:-:S05]  /*1380*/  IMAD.WIDE R2, R5, 0x4, R2 ;  /* 0x0000000405027825 */ /* 0x001fca00078e0202 */
[----:B------:R-:W-:Y:S01]  /*1390*/  STG.E desc[UR6][R2.64], R0 ;  /* 0x0000000002007986 */ /* 0x000fe2000c101906 */
[----:B------:R-:W-:Y:S05]  /*13a0*/  EXIT ;  /* 0x000000000000794d */ /* 0x000fea0003800000 */
        .weak           $__internal_0_$__cuda_sm3x_div_rn_noftz_f32_slowpath
        .type           $__internal_0_$__cuda_sm3x_div_rn_noftz_f32_slowpath,@function
        .size           $__internal_0_$__cuda_sm3x_div_rn_noftz_f32_slowpath,(.L_x_76 - $__internal_0_$__cuda_sm3x_div_rn_noftz_f32_slowpath)
$__internal_0_$__cuda_sm3x_div_rn_noftz_f32_slowpath:
[----:B------:R-:W-:Y:S01]  /*13b0*/  SHF.R.U32.HI R9, RZ, 0x17, R7 ;  /* 0x00000017ff097819 */ /* 0x000fe20000011607 */
[----:B------:R-:W-:Y:S01]  /*13c0*/  BSSY.RECONVERGENT B0, `(.L_x_43) ;  /* 0x0000063000007945 */ /* 0x000fe20003800200 */
[----:B------:R-:W-:Y:S02]  /*13d0*/  SHF.R.U32.HI R20, RZ, 0x17, R25 ;  /* 0x00000017ff147819 */ /* 0x000fe40000011619 */
[----:B------:R-:W-:Y:S02]  /*13e0*/  LOP3.LUT R9, R9, 0xff, RZ, 0xc0, !PT ;  /* 0x000000ff09097812 */ /* 0x000fe400078ec0ff */
[----:B------:R-:W-:Y:S02]  /*13f0*/  LOP3.LUT R20, R20, 0xff, RZ, 0xc0, !PT ;  /* 0x000000ff14147812 */ /* 0x000fe400078ec0ff */
[----:B------:R-:W-:Y:S02]  /*1400*/  IADD3 R0, PT, PT, R9, -0x1, RZ ;  /* 0xffffffff09007810 */ /* 0x000fe40007ffe0ff */
[----:B------:R-:W-:-:S02]  /*1410*/  IADD3 R21, PT, PT, R20, -0x1, RZ ;  /* 0xffffffff14157810 */ /* 0x000fc40007ffe0ff */
[----:B------:R-:W-:Y:S02]  /*1420*/  ISETP.GT.U32.AND P0, PT, R0, 0xfd, PT ;  /* 0x000000fd0000780c */ /* 0x000fe40003f04070 */
[----:B------:R-:W-:Y:S02]  /*1430*/  MOV R22, R7 ;  /* 0x0000000700167202 */ /* 0x000fe40000000f00 */
[----:B------:R-:W-:-:S13]  /*1440*/  ISETP.GT.U32.OR P0, PT, R21, 0xfd, P0 ;  /* 0x000000fd1500780c */ /* 0x000fda0000704470 */
[----:B------:R-:W-:Y:S01]  /*1450*/  @!P0 MOV R11, RZ ;  /* 0x000000ff000b8202 */ /* 0x000fe20000000f00 */
[----:B------:R-:W-:Y:S06]  /*1460*/  @!P0 BRA `(.L_x_44) ;  /* 0x00000000005c8947 */ /* 0x000fec0003800000 */
[----:B------:R-:W-:Y:S02]  /*1470*/  FSETP.GTU.FTZ.AND P0, PT, |R25|, +INF , PT ;  /* 0x7f8000001900780b */ /* 0x000fe40003f1c200 */
[----:B------:R-:W-:-:S04]  /*1480*/  FSETP.GTU.FTZ.AND P1, PT, |R7|, +INF , PT ;  /* 0x7f8000000700780b */ /* 0x000fc80003f3c200 */
[----:B------:R-:W-:-:S13]  /*1490*/  PLOP3.LUT P0, PT, P0, P1, PT, 0xf8, 0x8f ;  /* 0x00000000008f781c */ /* 0x000fda0000703f70 */
[----:B------:R-:W-:Y:S05]  /*14a0*/  @P0 BRA `(.L_x_45) ;  /* 0x00000004004c0947 */ /* 0x000fea0003800000 */
[----:B------:R-:W-:-:S13]  /*14b0*/  LOP3.LUT P0, RZ, R22, 0x7fffffff, R25, 0xc8, !PT ;  /* 0x7fffffff16ff7812 */ /* 0x000fda000780c819 */
[----:B------:R-:W-:Y:S05]  /*14c0*/  @!P0 BRA `(.L_x_46) ;  /* 0x00000004003c8947 */ /* 0x000fea0003800000 */
[----:B------:R-:W-:Y:S02]  /*14d0*/  FSETP.NEU.FTZ.AND P3, PT, |R25|, +INF , PT ;  /* 0x7f8000001900780b */ /* 0x000fe40003f7d200 */
[----:B------:R-:W-:Y:S02]  /*14e0*/  FSETP.NEU.FTZ.AND P1, PT, |R7|, +INF , PT ;  /* 0x7f8000000700780b */ /* 0x000fe40003f3d200 */
[----:B------:R-:W-:-:S11]  /*14f0*/  FSETP.NEU.FTZ.AND P0, PT, |R25|, +INF , PT ;  /* 0x7f8000001900780b */ /* 0x000fd60003f1d200 */
[----:B------:R-:W-:Y:S05]  /*1500*/  @!P1 BRA !P3, `(.L_x_46) ;  /* 0x00000004002c9947 */ /* 0x000fea0005800000 */
[----:B------:R-:W-:-:S04]  /*1510*/  LOP3.LUT P3, RZ, R25, 0x7fffffff, RZ, 0xc0, !PT ;  /* 0x7fffffff19ff7812 */ /* 0x000fc8000786c0ff */
[----:B------:R-:W-:-:S13]  /*1520*/  PLOP3.LUT P1, PT, P1, P3, PT, 0x2f, 0xf2 ;  /* 0x0000000000f2781c */ /* 0x000fda0000f26577 */
[----:B------:R-:W-:Y:S05]  /*1530*/  @P1 BRA `(.L_x_47) ;  /* 0x0000000400181947 */ /* 0x000fea0003800000 */
[----:B------:R-:W-:-:S04]  /*1540*/  LOP3.LUT P1, RZ, R22, 0x7fffffff, RZ, 0xc0, !PT ;  /* 0x7fffffff16ff7812 */ /* 0x000fc8000782c0ff */
[----:B------:R-:W-:-:S13]  /*1550*/  PLOP3.LUT P0, PT, P0, P1, PT, 0x2f, 0xf2 ;  /* 0x0000000000f2781c */ /* 0x000fda0000702577 */
[----:B------:R-:W-:Y:S05]  /*1560*/  @P0 BRA `(.L_x_48) ;  /* 0x0000000400000947 */ /* 0x000fea0003800000 */
[----:B------:R-:W-:Y:S02]  /*1570*/  ISETP.GE.AND P0, PT, R21, RZ, PT ;  /* 0x000000ff1500720c */ /* 0x000fe40003f06270 */
[----:B------:R-:W-:-:S11]  /*1580*/  ISETP.GE.AND P1, PT, R0, RZ, PT ;  /* 0x000000ff0000720c */ /* 0x000fd60003f26270 */
[----:B------:R-:W-:Y:S01]  /*1590*/  @P0 MOV R11, RZ ;  /* 0x000000ff000b0202 */ /* 0x000fe20000000f00 */
[----:B------:R-:W-:Y:S01]  /*15a0*/  @!P0 FFMA R25, R25, 1.84467440737095516160e+19, RZ ;  /* 0x5f80000019198823 */ /* 0x000fe200000000ff */
[----:B------:R-:W-:Y:S01]  /*15b0*/  @!P0 MOV R11, 0xffffffc0 ;  /* 0xffffffc0000b8802 */ /* 0x000fe20000000f00 */
[----:B------:R-:W-:-:S03]  /*15c0*/  @!P1 FFMA R22, R7, 1.84467440737095516160e+19, RZ ;  /* 0x5f80000007169823 */ /* 0x000fc600000000ff */
[----:B------:R-:W-:-:S07]  /*15d0*/  @!P1 IADD3 R11, PT, PT, R11, 0x40, RZ ;  /* 0x000000400b0b9810 */ /* 0x000fce0007ffe0ff */
.L_x_44:
[----:B------:R-:W-:Y:S01]  /*15e0*/  LEA R21, R9, 0xc0800000, 0x17 ;  /* 0xc080000009157811 */ /* 0x000fe200078eb8ff */
[----:B------:R-:W-:Y:S01]  /*15f0*/  BSSY.RECONVERGENT B1, `(.L_x_49) ;  /* 0x0000036000017945 */ /* 0x000fe20003800200 */
[----:B------:R-:W-:Y:S02]  /*1600*/  IADD3 R20, PT, PT, R20, -0x7f, RZ ;  /* 0xffffff8114147810 */ /* 0x000fe40007ffe0ff */
[----:B------:R-:W-:-:S03]  /*1610*/  IADD3 R26, PT, PT, -R21, R22, RZ ;  /* 0x00000016151a7210 */ /* 0x000fc60007ffe1ff */
[----:B------:R-:W-:Y:S01]  /*1620*/  IMAD R0, R20, -0x800000, R25 ;  /* 0xff80000014007824 */ /* 0x000fe200078e0219 */
[----:B------:R-:W0:Y:S01]  /*1630*/  MUFU.RCP R22, R26 ;  /* 0x0000001a00167308 */ /* 0x000e220000001000 */
[----:B------:R-:W-:Y:S01]  /*1640*/  FADD.FTZ R23, -R26, -RZ ;  /* 0x800000ff1a177221 */ /* 0x000fe20000010100 */
[----:B------:R-:W-:-:S04]  /*1650*/  IADD3 R20, PT, PT, R20, 0x7f, -R9 ;  /* 0x0000007f14147810 */ /* 0x000fc80007ffe809 */
[----:B------:R-:W-:Y:S01]  /*1660*/  IADD3 R11, PT, PT, R20, R11, RZ ;  /* 0x0000000b140b7210 */ /* 0x000fe20007ffe0ff */
[----:B0-----:R-:W-:-:S04]  /*1670*/  FFMA R21, R22, R23, 1 ;  /* 0x3f80000016157423 */ /* 0x001fc80000000017 */
[----:B------:R-:W-:-:S04]  /*1680*/  FFMA R21, R22, R21, R22 ;  /* 0x0000001516157223 */ /* 0x000fc80000000016 */
[----:B------:R-:W-:-:S04]  /*1690*/  FFMA R22, R0, R21, RZ ;  /* 0x0000001500167223 */ /* 0x000fc800000000ff */
[----:B------:R-:W-:-:S04]  /*16a0*/  FFMA R24, R23, R22, R0 ;  /* 0x0000001617187223 */ /* 0x000fc80000000000 */
[----:B------:R-:W-:-:S04]  /*16b0*/  FFMA R24, R21, R24, R22 ;  /* 0x0000001815187223 */ /* 0x000fc80000000016 */
[----:B------:R-:W-:-:S04]  /*16c0*/  FFMA R23, R23, R24, R0 ;  /* 0x0000001817177223 */ /* 0x000fc80000000000 */
[----:B------:R-:W-:-:S05]  /*16d0*/  FFMA R0, R21, R23, R24 ;  /* 0x0000001715007223 */ /* 0x000fca0000000018 */
[----:B------:R-:W-:-:S04]  /*16e0*/  SHF.R.U32.HI R9, RZ, 0x17, R0 ;  /* 0x00000017ff097819 */ /* 0x000fc80000011600 */
[----:B------:R-:W-:-:S04]  /*16f0*/  LOP3.LUT R20, R9, 0xff, RZ, 0xc0, !PT ;  /* 0x000000ff09147812 */ /* 0x000fc800078ec0ff */
[----:B------:R-:W-:-:S04]  /*1700*/  IADD3 R9, PT, PT, R20, R11, RZ ;  /* 0x0000000b14097210 */ /* 0x000fc80007ffe0ff */
[----:B------:R-:W-:-:S04]  /*1710*/  IADD3 R20, PT, PT, R9, -0x1, RZ ;  /* 0xffffffff09147810 */ /* 0x000fc80007ffe0ff */
[----:B------:R-:W-:-:S13]  /*1720*/  ISETP.GE.U32.AND P0, PT, R20, 0xfe, PT ;  /* 0x000000fe1400780c */ /* 0x000fda0003f06070 */
[----:B------:R-:W-:Y:S05]  /*1730*/  @!P0 BRA `(.L_x_50) ;  /* 0x0000000000808947 */ /* 0x000fea0003800000 */
[----:B------:R-:W-:-:S13]  /*1740*/  ISETP.GT.AND P0, PT, R9, 0xfe, PT ;  /* 0x000000fe0900780c */ /* 0x000fda0003f04270 */
[----:B------:R-:W-:Y:S05]  /*1750*/  @P0 BRA `(.L_x_51) ;  /* 0x00000000006c0947 */ /* 0x000fea0003800000 */
[----:B------:R-:W-:-:S13]  /*1760*/  ISETP.GE.AND P0, PT, R9, 0x1, PT ;  /* 0x000000010900780c */ /* 0x000fda0003f06270 */
[----:B------:R-:W-:Y:S05]  /*1770*/  @P0 BRA `(.L_x_52) ;  /* 0x0000000000740947 */ /* 0x000fea0003800000 */
[----:B------:R-:W-:Y:S02]  /*1780*/  ISETP.GE.AND P0, PT, R9, -0x18, PT ;  /* 0xffffffe80900780c */ /* 0x000fe40003f06270 */
[----:B------:R-:W-:-:S11]  /*1790*/  LOP3.LUT R0, R0, 0x80000000, RZ, 0xc0, !PT ;  /* 0x8000000000007812 */ /* 0x000fd600078ec0ff */
[----:B------:R-:W-:Y:S05]  /*17a0*/  @!P0 BRA `(.L_x_52) ;  /* 0x0000000000688947 */ /* 0x000fea0003800000 */
[CCC-:B------:R-:W-:Y:S01]  /*17b0*/  FFMA.RZ R11, R21.reuse, R23.reuse, R24.reuse ;  /* 0x00000017150b7223 */ /* 0x1c0fe2000000c018 */
[CCC-:B------:R-:W-:Y:S01]  /*17c0*/  FFMA.RP R20, R21.reuse, R23.reuse, R24.reuse ;  /* 0x0000001715147223 */ /* 0x1c0fe20000008018 */
[----:B------:R-:W-:Y:S01]  /*17d0*/  FFMA.RM R23, R21, R23, R24 ;  /* 0x0000001715177223 */ /* 0x000fe20000004018 */
[----:B------:R-:W-:Y:S02]  /*17e0*/  IADD3 R21, PT, PT, R9, 0x20, RZ ;  /* 0x0000002009157810 */ /* 0x000fe40007ffe0ff */
[----:B------:R-:W-:Y:S02]  /*17f0*/  LOP3.LUT R11, R11, 0x7fffff, RZ, 0xc0, !PT ;  /* 0x007fffff0b0b7812 */ /* 0x000fe400078ec0ff */
[----:B------:R-:W-:Y:S02]  /*1800*/  ISETP.NE.AND P3, PT, R9, RZ, PT ;  /* 0x000000ff0900720c */ /* 0x000fe40003f65270 */
[----:B------:R-:W-:Y:S02]  /*1810*/  LOP3.LUT R22, R11, 0x800000, RZ, 0xfc, !PT ;  /* 0x008000000b167812 */ /* 0x000fe400078efcff */
[----:B------:R-:W-:-:S02]  /*1820*/  ISETP.NE.AND P1, PT, R9, RZ, PT ;  /* 0x000000ff0900720c */ /* 0x000fc40003f25270 */
[----:B------:R-:W-:Y:S02]  /*1830*/  IADD3 R9, PT, PT, -R9, RZ, RZ ;  /* 0x000000ff09097210 */ /* 0x000fe40007ffe1ff */
[----:B------:R-:W-:Y:S02]  /*1840*/  SHF.L.U32 R21, R22, R21, RZ ;  /* 0x0000001516157219 */ /* 0x000fe400000006ff */
[----:B------:R-:W-:Y:S02]  /*1850*/  FSETP.NEU.FTZ.AND P0, PT, R20, R23, PT ;  /* 0x000000171400720b */ /* 0x000fe40003f1d000 */
[----:B------:R-:W-:Y:S02]  /*1860*/  SEL R9, R9, RZ, P3 ;  /* 0x000000ff09097207 */ /* 0x000fe40001800000 */
[----:B------:R-:W-:Y:S02]  /*1870*/  ISETP.NE.AND P1, PT, R21, RZ, P1 ;  /* 0x000000ff1500720c */ /* 0x000fe40000f25270 */
[----:B------:R-:W-:-:S02]  /*1880*/  SHF.R.U32.HI R22, RZ, R9, R22 ;  /* 0x00000009ff167219 */ /* 0x000fc40000011616 */
[----:B------:R-:W-:Y:S02]  /*1890*/  PLOP3.LUT P0, PT, P0, P1, PT, 0xf8, 0x8f ;  /* 0x00000000008f781c */ /* 0x000fe40000703f70 */
[----:B------:R-:W-:Y:S02]  /*18a0*/  SHF.R.U32.HI R11, RZ, 0x1, R22 ;  /* 0x00000001ff0b7819 */ /* 0x000fe40000011616 */
[----:B------:R-:W-:-:S04]  /*18b0*/  SEL R20, RZ, 0x1, !P0 ;  /* 0x00000001ff147807 */ /* 0x000fc80004000000 */
[----:B------:R-:W-:-:S04]  /*18c0*/  LOP3.LUT R9, R20, 0x1, R11, 0xf8, !PT ;  /* 0x0000000114097812 */ /* 0x000fc800078ef80b */
[----:B------:R-:W-:-:S04]  /*18d0*/  LOP3.LUT R22, R9, R22, RZ, 0xc0, !PT ;  /* 0x0000001609167212 */ /* 0x000fc800078ec0ff */
[----:B------:R-:W-:-:S04]  /*18e0*/  IADD3 R11, PT, PT, R11, R22, RZ ;  /* 0x000000160b0b7210 */ /* 0x000fc80007ffe0ff */
[----:B------:R-:W-:Y:S01]  /*18f0*/  LOP3.LUT R0, R11, R0, RZ, 0xfc, !PT ;  /* 0x000000000b007212 */ /* 0x000fe200078efcff */
[----:B------:R-:W-:Y:S06]  /*1900*/  BRA `(.L_x_52) ;  /* 0x0000000000107947 */ /* 0x000fec0003800000 */
.L_x_51:
[----:B------:R-:W-:-:S04]  /*1910*/  LOP3.LUT R0, R0, 0x80000000, RZ, 0xc0, !PT ;  /* 0x8000000000007812 */ /* 0x000fc800078ec0ff */
[----:B------:R-:W-:Y:S01]  /*1920*/  LOP3.LUT R0, R0, 0x7f800000, RZ, 0xfc, !PT ;  /* 0x7f80000000007812 */ /* 0x000fe200078efcff */
[----:B------:R-:W-:Y:S06]  /*1930*/  BRA `(.L_x_52) ;  /* 0x0000000000047947 */ /* 0x000fec0003800000 */
.L_x_50:
[----:B------:R-:W-:-:S07]  /*1940*/  LEA R0, R11, R0, 0x17 ;  /* 0x000000000b007211 */ /* 0x000fce00078eb8ff */
.L_x_52:
[----:B------:R-:W-:Y:S05]  /*1950*/  BSYNC.RECONVERGENT B1 ;  /* 0x0000000000017941 */ /* 0x000fea0003800200 */
.L_x_49:
[----:B------:R-:W-:Y:S05]  /*1960*/  BRA `(.L_x_53) ;  /* 0x0000000000207947 */ /* 0x000fea0003800000 */
.L_x_48:
[----:B------:R-:W-:-:S04]  /*1970*/  LOP3.LUT R22, R22, 0x80000000, R25, 0x48, !PT ;  /* 0x8000000016167812 */ /* 0x000fc800078e4819 */
[----:B------:R-:W-:Y:S01]  /*1980*/  LOP3.LUT R0, R22, 0x7f800000, RZ, 0xfc, !PT ;  /* 0x7f80000016007812 */ /* 0x000fe200078efcff */
[----:B------:R-:W-:Y:S06]  /*1990*/  BRA `(.L_x_53) ;  /* 0x0000000000147947 */ /* 0x000fec0003800000 */
.L_x_47:
[----:B------:R-:W-:Y:S01]  /*19a0*/  LOP3.LUT R0, R22, 0x80000000, R25, 0x48, !PT ;  /* 0x8000000016007812 */ /* 0x000fe200078e4819 */
[----:B------:R-:W-:Y:S06]  /*19b0*/  BRA `(.L_x_53) ;  /* 0x00000000000c7947 */ /* 0x000fec0003800000 */
.L_x_46:
[----:B------:R-:W0:Y:S01]  /*19c0*/  MUFU.RSQ R0, -QNAN ;  /* 0xffc0000000007908 */ /* 0x000e220000001400 */
[----:B------:R-:W-:Y:S05]  /*19d0*/  BRA `(.L_x_53) ;  /* 0x0000000000047947 */ /* 0x000fea0003800000 */
.L_x_45:
[----:B------:R-:W-:-:S07]  /*19e0*/  FADD.FTZ R0, R25, R7 ;  /* 0x0000000719007221 */ /* 0x000fce0000010000 */
.L_x_53:
[----:B------:R-:W-:Y:S05]  /*19f0*/  BSYNC.RECONVERGENT B0 ;  /* 0x0000000000007941 */ /* 0x000fea0003800200 */
.L_x_43:
[----:B------:R-:W-:-:S04]  /*1a00*/  HFMA2 R11, -RZ, RZ, 0, 0 ;  /* 0x00000000ff0b7431 */ /* 0x000fc800000001ff */
[----:B0-----:R-:W-:Y:S05]  /*1a10*/  RET.REL.NODEC R10 `(_Z11getNewMeansN6thrust24THRUST_300001_SM_1000_NS10device_ptrIfEES2_NS1_IiEEii) ;  /* 0xffffffe40a787950 */ /* 0x001fea0003c3ffff */
.L_x_54:
        /* <DEDUP_REMOVED lines=14> */
.L_x_76:


//--------------------- .text._Z11setClustersN6thrust24THRUST_300001_SM_1000_NS10device_ptrIfEENS1_IiEES2_S2_iiiS3_S3_ --------------------------
	.section	.text._Z11setClustersN6thrust24THRUST_300001_SM_1000_NS10device_ptrIfEENS1_IiEES2_S2_iiiS3_S3_,"ax",@progbits
	.align	128
        .global         _Z11setClustersN6thrust24THRUST_300001_SM_1000_NS10device_ptrIfEENS1_IiEES2_S2_iiiS3_S3_
        .type           _Z11setClustersN6thrust24THRUST_300001_SM_1000_NS10device_ptrIfEENS1_IiEES2_S2_iiiS3_S3_,@function
        .size           _Z11setClustersN6thrust24THRUST_300001_SM_1000_NS10device_ptrIfEENS1_IiEES2_S2_iiiS3_S3_,(.L_x_83 - _Z11setClustersN6thrust24THRUST_300001_SM_1000_NS10device_ptrIfEENS1_IiEES2_S2_iiiS3_S3_)
        .other          _Z11setClustersN6thrust24THRUST_300001_SM_1000_NS10device_ptrIfEENS1_IiEES2_S2_iiiS3_S3_,@"STO_CUDA_ENTRY STV_DEFAULT"
_Z11setClustersN6thrust24THRUST_300001_SM_1000_NS10device_ptrIfEENS1_IiEES2_S2_iiiS3_S3_:
.text._Z11setClustersN6thrust24THRUST_300001_SM_1000_NS10device_ptrIfEENS1_IiEES2_S2_iiiS3_S3_:
[----:B------:R-:W-:Y:S01]  /*0000*/  LDC R1, c[0x0][0x37c] ;  /* 0x0000df00ff017b82 */ /* 0x000fe20000000800 */
[----:B------:R-:W0:Y:S07]  /*0010*/  S2R R7, SR_TID.X ;  /* 0x0000000000077919 */ /* 0x000e2e0000002100 */
[----:B------:R-:W0:Y:S01]  /*0020*/  S2UR UR4, SR_CTAID.X ;  /* 0x00000000000479c3 */ /* 0x000e220000002500 */
[----:B------:R-:W1:Y:S07]  /*0030*/  LDCU UR5, c[0x0][0x3a0] ;  /* 0x00007400ff0577ac */ /* 0x000e6e0008000800 */
[----:B------:R-:W0:Y:S02]  /*0040*/  LDC R3, c[0x0][0x360] ;  /* 0x0000d800ff037b82 */ /* 0x000e240000000800 */
[----:B0-----:R-:W-:-:S05]  /*0050*/  IMAD R3, R3, UR4, R7 ;  /* 0x0000000403037c24 */ /* 0x001fca000f8e0207 */
[----:B-1----:R-:W-:-:S13]  /*0060*/  ISETP.GE.AND P0, PT, R3, UR5, PT ;  /* 0x0000000503007c0c */ /* 0x002fda000bf06270 */
[----:B------:R-:W-:Y:S05]  /*0070*/  @P0 EXIT ;  /* 0x000000000000094d */ /* 0x000fea0003800000 */
[----:B------:R-:W0:Y:S01]  /*0080*/  LDCU UR4, c[0x0][0x3a8] ;  /* 0x00007500ff0477ac */ /* 0x000e220008000800 */
[----:B------:R-:W-:Y:S01]  /*0090*/  BSSY.RECONVERGENT B0, `(.L_x_55) ;  /* 0x0000010000007945 */ /* 0x000fe20003800200 */
[----:B------:R-:W1:Y:S01]  /*00a0*/  LDCU UR5, c[0x0][0x3a4] ;  /* 0x00007480ff0577ac */ /* 0x000e620008000800 */
[----:B------:R-:W2:Y:S01]  /*00b0*/  LDCU.64 UR6, c[0x0][0x358] ;  /* 0x00006b00ff0677ac */ /* 0x000ea20008000a00 */
[----:B0-----:R-:W-:Y:S02]  /*00c0*/  IMAD.U32 R0, RZ, RZ, UR4 ;  /* 0x00000004ff007e24 */ /* 0x001fe4000f8e00ff */
[----:B-1----:R-:W-:-:S04]  /*00d0*/  IMAD.U32 R11, RZ, RZ, UR5 ;  /* 0x00000005ff0b7e24 */ /* 0x002fc8000f8e00ff */
[----:B------:R-:W-:-:S05]  /*00e0*/  IMAD R2, R0, R11, RZ ;  /* 0x0000000b00027224 */ /* 0x000fca00078e02ff */
[----:B------:R-:W-:-:S13]  /*00f0*/  ISETP.GE.U32.AND P0, PT, R7, R2, PT ;  /* 0x000000020700720c */ /* 0x000fda0003f06070 */
[----:B--2---:R-:W-:Y:S05]  /*0100*/  @P0 BRA `(.L_x_56) ;  /* 0x0000000000200947 */ /* 0x004fea0003800000 */
[----:B------:R-:W0:Y:S02]  /*0110*/  LDC.64 R4, c[0x0][0x390] ;  /* 0x0000e400ff047b82 */ /* 0x000e240000000a00 */
[----:B0-----:R-:W-:-:S06]  /*0120*/  IMAD.WIDE.U32 R4, R7, 0x4, R4 ;  /* 0x0000000407047825 */ /* 0x001fcc00078e0004 */
[----:B------:R-:W2:Y:S01]  /*0130*/  LDG.E R4, desc[UR6][R4.64] ;  /* 0x0000000604047981 */ /* 0x000ea2000c1e1900 */
[----:B------:R-:W0:Y:S01]  /*0140*/  S2UR UR5, SR_CgaCtaId ;  /* 0x00000000000579c3 */ /* 0x000e220000008800 */
[----:B------:R-:W-:Y:S02]  /*0150*/  UMOV UR4, 0x400 ;  /* 0x0000040000047882 */ /* 0x000fe40000000000 */
[----:B0-----:R-:W-:-:S06]  /*0160*/  ULEA UR4, UR5, UR4, 0x18 ;  /* 0x0000000405047291 */ /* 0x001fcc000f8ec0ff */
[----:B------:R-:W-:-:S05]  /*0170*/  LEA R7, R7, UR4, 0x2 ;  /* 0x0000000407077c11 */ /* 0x000fca000f8e10ff */
[----:B--2---:R0:W-:Y:S02]  /*0180*/  STS [R7], R4 ;  /* 0x0000000407007388 */ /* 0x0041e40000000800 */
.L_x_56:
[----:B------:R-:W-:Y:S05]  /*0190*/  BSYNC.RECONVERGENT B0 ;  /* 0x0000000000007941 */ /* 0x000fea0003800200 */
.L_x_55:
[----:B------:R-:W-:Y:S01]  /*01a0*/  BAR.SYNC.DEFER_BLOCKING 0x0 ;  /* 0x0000000000007b1d */ /* 0x000fe20000010000 */
[----:B------:R-:W-:Y:S01]  /*01b0*/  ISETP.GE.AND P0, PT, R11, 0x1, PT ;  /* 0x000000010b00780c */ /* 0x000fe20003f06270 */
[----:B------:R-:W-:-:S12]  /*01c0*/  IMAD.MOV.U32 R2, RZ, RZ, 0x7fffffff ;  /* 0x7fffffffff027424 */ /* 0x000fd800078e00ff */
[----:B------:R-:W-:Y:S05]  /*01d0*/  @!P0 BRA `(.L_x_57) ;  /* 0x0000000c00788947 */ /* 0x000fea0003800000 */
[----:B------:R-:W-:-:S13]  /*01e0*/  ISETP.GE.AND P0, PT, R0, 0x1, PT ;  /* 0x000000010000780c */ /* 0x000fda0003f06270 */
[----:B------:R-:W-:Y:S05]  /*01f0*/  @!P0 BRA `(.L_x_58) ;  /* 0x0000000800748947 */ /* 0x000fea0003800000 */
[C---:B0-----:R-:W-:Y:S01]  /*0200*/  LOP3.LUT R4, R0.reuse, 0x7, RZ, 0xc0, !PT ;  /* 0x0000000700047812 */ /* 0x041fe200078ec0ff */
[----:B------:R-:W-:Y:S01]  /*0210*/  IMAD.MOV.U32 R8, RZ, RZ, RZ ;  /* 0x000000ffff087224 */ /* 0x000fe200078e00ff */
[C---:B------:R-:W-:Y:S02]  /*0220*/  LOP3.LUT R6, R0.reuse, 0x7ffffff8, RZ, 0xc0, !PT ;  /* 0x7ffffff800067812 */ /* 0x040fe400078ec0ff */
[----:B------:R-:W-:Y:S01]  /*0230*/  LOP3.LUT R5, R0, 0x3, RZ, 0xc0, !PT ;  /* 0x0000000300057812 */ /* 0x000fe200078ec0ff */
[----:B------:R-:W-:Y:S01]  /*0240*/  VIADD R2, R4, 0xffffffff ;  /* 0xffffffff04027836 */ /* 0x000fe20000000000 */
[----:B------:R-:W-:Y:S01]  /*0250*/  MOV R7, 0x7f7fffff ;  /* 0x7f7fffff00077802 */ /* 0x000fe20000000f00 */
[----:B------:R-:W-:-:S03]  /*0260*/  IMAD.MOV R9, RZ, RZ, -R6 ;  /* 0x000000ffff097224 */ /* 0x000fc600078e0a06 */
[----:B------:R-:W-:Y:S01]  /*0270*/  ISETP.GE.U32.AND P0, PT, R2, 0x3, PT ;  /* 0x000000030200780c */ /* 0x000fe20003f06070 */
[----:B------:R-:W-:-:S12]  /*0280*/  IMAD.MOV.U32 R2, RZ, RZ, 0x7fffffff ;  /* 0x7fffffffff027424 */ /* 0x000fd800078e00ff */
.L_x_63:
[----:B------:R-:W0:Y:S01]  /*0290*/  LDC R0, c[0x0][0x3a8] ;  /* 0x0000ea00ff007b82 */ /* 0x000e220000000800 */
[----:B------:R-:W-:Y:S02]  /*02a0*/  IMAD.MOV.U32 R28, RZ, RZ, RZ ;  /* 0x000000ffff1c7224 */ /* 0x000fe400078e00ff */
[----:B------:R-:W-:Y:S01]  /*02b0*/  IMAD.MOV.U32 R20, RZ, RZ, RZ ;  /* 0x000000ffff147224 */ /* 0x000fe200078e00ff */
[----:B0-----:R-:W-:-:S13]  /*02c0*/  ISETP.GE.U32.AND P1, PT, R0, 0x8, PT ;  /* 0x000000080000780c */ /* 0x001fda0003f26070 */
[----:B------:R-:W-:Y:S05]  /*02d0*/  @!P1 BRA `(.L_x_59) ;  /* 0x0000000000f89947 */ /* 0x000fea0003800000 */
[----:B------:R-:W0:Y:S01]  /*02e0*/  S2R R11, SR_CgaCtaId ;  /* 0x00000000000b7919 */ /* 0x000e220000008800 */
[----:B------:R-:W1:Y:S01]  /*02f0*/  LDC.64 R12, c[0x0][0x380] ;  /* 0x0000e000ff0c7b82 */ /* 0x000e620000000a00 */
[----:B------:R-:W-:Y:S01]  /*0300*/  MOV R10, 0x400 ;  /* 0x00000400000a7802 */ /* 0x000fe20000000f00 */
[----:B------:R-:W-:Y:S01]  /*0310*/  IMAD.MOV.U32 R28, RZ, RZ, RZ ;  /* 0x000000ffff1c7224 */ /* 0x000fe200078e00ff */
[----:B------:R-:W-:Y:S01]  /*0320*/  MOV R23, R3 ;  /* 0x0000000300177202 */ /* 0x000fe20000000f00 */
[----:B------:R-:W-:-:S04]  /*0330*/  IMAD.MOV.U32 R24, RZ, RZ, R9 ;  /* 0x000000ffff187224 */ /* 0x000fc800078e0009 */
[----:B------:R-:W2:Y:S01]  /*0340*/  LDC.64 R14, c[0x0][0x3a0] ;  /* 0x0000e800ff0e7b82 */ /* 0x000ea20000000a00 */
[----:B0-----:R-:W-:-:S05]  /*0350*/  LEA R11, R11, R10, 0x18 ;  /* 0x0000000a0b0b7211 */ /* 0x001fca00078ec0ff */
[----:B------:R-:W-:-:S07]  /*0360*/  IMAD R10, R8, 0x4, R11 ;  /* 0x00000004080a7824 */ /* 0x000fce00078e020b */
.L_x_60:
[----:B-1----:R-:W-:Y:S01]  /*0370*/  IMAD.WIDE R16, R23, 0x4, R12 ;  /* 0x0000000417107825 */ /* 0x002fe200078e020c */
[----:B------:R-:W0:Y:S04]  /*0380*/  LDS R27, [R10] ;  /* 0x000000000a1b7984 */ /* 0x000e280000000800 */
[----:B------:R2:W0:Y:S02]  /*0390*/  LDG.E R26, desc[UR6][R16.64] ;  /* 0x00000006101a7981 */ /* 0x000424000c1e1900 */
[----:B--2---:R-:W-:-:S05]  /*03a0*/  IMAD.WIDE R16, R14, 0x4, R16 ;  /* 0x000000040e107825 */ /* 0x004fca00078e0210 */
[----:B------:R-:W2:Y:S01]  /*03b0*/  LDG.E R20, desc[UR6][R16.64] ;  /* 0x0000000610147981 */ /* 0x000ea2000c1e1900 */
[----:B------:R-:W-:-:S05]  /*03c0*/  IMAD.WIDE R18, R14, 0x4, R16 ;  /* 0x000000040e127825 */ /* 0x000fca00078e0210 */
[----:B------:R1:W3:Y:S01]  /*03d0*/  LDG.E R25, desc[UR6][R18.64] ;  /* 0x0000000612197981 */ /* 0x0002e2000c1e1900 */
[----:B------:R-:W-:-:S05]  /*03e0*/  IMAD R22, R15, 0x4, R10 ;  /* 0x000000040f167824 */ /* 0x000fca00078e020a */
[----:B------:R4:W2:Y:S01]  /*03f0*/  LDS R21, [R22] ;  /* 0x0000000016157984 */ /* 0x0008a20000000800 */
[----:B-1----:R-:W-:-:S05]  /*0400*/  IMAD.WIDE R18, R14, 0x4, R18 ;  /* 0x000000040e127825 */ /* 0x002fca00078e0212 */
[----:B------:R-:W5:Y:S01]  /*0410*/  LDG.E R11, desc[UR6][R18.64] ;  /* 0x00000006120b7981 */ /* 0x000f62000c1e1900 */
[----:B------:R-:W-:-:S04]  /*0420*/  IMAD.WIDE R16, R14, 0x4, R18 ;  /* 0x000000040e107825 */ /* 0x000fc800078e0212 */
[----:B----4-:R-:W-:Y:S02]  /*0430*/  IMAD R22, R15, 0x4, R22 ;  /* 0x000000040f167824 */ /* 0x010fe400078e0216 */
[----:B0-----:R-:W-:Y:S02]  /*0440*/  FADD R27, R26, -R27 ;  /* 0x8000001b1a1b7221 */ /* 0x001fe40000000000 */
[----:B------:R0:W4:Y:S02]  /*0450*/  LDG.E R26, desc[UR6][R16.64] ;  /* 0x00000006101a7981 */ /* 0x000124000c1e1900 */
[----:B------:R-:W-:Y:S01]  /*0460*/  FFMA R27, R27, R27, R28 ;  /* 0x0000001b1b1b7223 */ /* 0x000fe2000000001c */
[----:B0-----:R-:W-:-:S05]  /*0470*/  IMAD.WIDE R16, R14, 0x4, R16 ;  /* 0x000000040e107825 */ /* 0x001fca00078e0210 */
[----:B------:R2:W4:Y:S01]  /*0480*/  LDG.E R28, desc[UR6][R16.64] ;  /* 0x00000006101c7981 */ /* 0x000522000c1e1900 */
[----:B------:R-:W-:-:S05]  /*0490*/  IMAD.WIDE R18, R14, 0x4, R16 ;  /* 0x000000040e127825 */ /* 0x000fca00078e0210 */
[----:B------:R0:W4:Y:S01]  /*04a0*/  LDG.E R29, desc[UR6][R18.64] ;  /* 0x00000006121d7981 */ /* 0x000122000c1e1900 */
[----:B--2---:R-:W-:Y:S01]  /*04b0*/  FADD R16, R20, -R21 ;  /* 0x8000001514107221 */ /* 0x004fe20000000000 */
[----:B------:R-:W-:-:S06]  /*04c0*/  IMAD.WIDE R20, R14, 0x4, R18 ;  /* 0x000000040e147825 */ /* 0x000fcc00078e0212 */
[----:B------:R1:W2:Y:S01]  /*04d0*/  LDG.E R20, desc[UR6][R20.64] ;  /* 0x0000000614147981 */ /* 0x0002a2000c1e1900 */
[----:B------:R-:W-:-:S03]  /*04e0*/  FFMA R27, R16, R16, R27 ;  /* 0x00000010101b7223 */ /* 0x000fc6000000001b */
[----:B------:R3:W0:Y:S02]  /*04f0*/  LDS R16, [R22] ;  /* 0x0000000016107984 */ /* 0x0006240000000800 */
[----:B---3--:R-:W-:Y:S02]  /*0500*/  IMAD R22, R15, 0x4, R22 ;  /* 0x000000040f167824 */ /* 0x008fe400078e0216 */
[----:B0-----:R-:W-:-:S03]  /*0510*/  FADD R25, R25, -R16 ;  /* 0x8000001019197221 */ /* 0x001fc60000000000 */
[----:B------:R-:W5:Y:S01]  /*0520*/  LDS R16, [R22] ;  /* 0x0000000016107984 */ /* 0x000f620000000800 */
[----:B------:R-:W-:-:S05]  /*0530*/  LEA R17, R15, R22, 0x2 ;  /* 0x000000160f117211 */ /* 0x000fca00078e10ff */
[----:B------:R-:W-:Y:S02]  /*0540*/  IMAD R18, R15, 0x4, R17 ;  /* 0x000000040f127824 */ /* 0x000fe400078e0211 */
[----:B------:R-:W4:Y:S01]  /*0550*/  LDS R17, [R17] ;  /* 0x0000000011117984 */ /* 0x000f220000000800 */
[----:B------:R-:W-:Y:S01]  /*0560*/  FFMA R27, R25, R25, R27 ;  /* 0x00000019191b7223 */ /* 0x000fe2000000001b */
[----:B-1----:R-:W-:-:S04]  /*0570*/  IMAD R21, R15, 0x4, R18 ;  /* 0x000000040f157824 */ /* 0x002fc800078e0212 */
[----:B------:R-:W-:-:S06]  /*0580*/  IMAD R19, R15, 0x4, R21 ;  /* 0x000000040f137824 */ /* 0x000fcc00078e0215 */
[----:B------:R-:W-:Y:S01]  /*0590*/  LDS R19, [R19] ;  /* 0x0000000013137984 */ /* 0x000fe20000000800 */
[----:B-----5:R-:W-:-:S03]  /*05a0*/  FADD R16, R11, -R16 ;  /* 0x800000100b107221 */ /* 0x020fc60000000000 */
[----:B------:R-:W0:Y:S01]  /*05b0*/  LDS R11, [R18] ;  /* 0x00000000120b7984 */ /* 0x000e220000000800 */
[----:B------:R-:W-:-:S03]  /*05c0*/  FFMA R27, R16, R16, R27 ;  /* 0x00000010101b7223 */ /* 0x000fc6000000001b */
[----:B------:R-:W1:Y:S01]  /*05d0*/  LDS R16, [R21] ;  /* 0x0000000015107984 */ /* 0x000e620000000800 */
[----:B------:R-:W-:-:S05]  /*05e0*/  VIADD R24, R24, 0x8 ;  /* 0x0000000818187836 */ /* 0x000fca0000000000 */
[----:B------:R-:W-:Y:S01]  /*05f0*/  ISETP.NE.AND P1, PT, R24, RZ, PT ;  /* 0x000000ff1800720c */ /* 0x000fe20003f25270 */
[----:B------:R-:W-:Y:S01]  /*0600*/  IMAD R23, R14, 0x8, R23 ;  /* 0x000000080e177824 */ /* 0x000fe200078e0217 */
[----:B------:R-:W-:Y:S01]  /*0610*/  LEA R10, R15, R10, 0x5 ;  /* 0x0000000a0f0a7211 */ /* 0x000fe200078e28ff */
[----:B----4-:R-:W-:-:S04]  /*0620*/  FADD R26, R26, -R17 ;  /* 0x800000111a1a7221 */ /* 0x010fc80000000000 */
[----:B------:R-:W-:Y:S01]  /*0630*/  FFMA R27, R26, R26, R27 ;  /* 0x0000001a1a1b7223 */ /* 0x000fe2000000001b */
[----:B0-----:R-:W-:-:S04]  /*0640*/  FADD R28, R28, -R11 ;  /* 0x8000000b1c1c7221 */ /* 0x001fc80000000000 */
[----:B------:R-:W-:Y:S01]  /*0650*/  FFMA R27, R28, R28, R27 ;  /* 0x0000001c1c1b7223 */ /* 0x000fe2000000001b */
[----:B-1----:R-:W-:-:S04]  /*0660*/  FADD R16, R29, -R16 ;  /* 0x800000101d107221 */ /* 0x002fc80000000000 */
[----:B------:R-:W-:Y:S01]  /*0670*/  FFMA R27, R16, R16, R27 ;  /* 0x00000010101b7223 */ /* 0x000fe2000000001b */
[----:B--2---:R-:W-:-:S04]  /*0680*/  FADD R20, R20, -R19 ;  /* 0x8000001314147221 */ /* 0x004fc80000000000 */
[----:B------:R-:W-:Y:S01]  /*0690*/  FFMA R28, R20, R20, R27 ;  /* 0x00000014141c7223 */ /* 0x000fe2000000001b */
[----:B------:R-:W-:Y:S06]  /*06a0*/  @P1 BRA `(.L_x_60) ;  /* 0xfffffffc00301947 */ /* 0x000fec000383ffff */
[----:B------:R-:W-:-:S07]  /*06b0*/  IMAD.MOV.U32 R20, RZ, RZ, R6 ;  /* 0x000000ffff147224 */ /* 0x000fce00078e0006 */
.L_x_59:
[----:B------:R-:W-:-:S13]  /*06c0*/  ISETP.NE.AND P1, PT, R4, RZ, PT ;  /* 0x000000ff0400720c */ /* 0x000fda0003f25270 */
[----:B------:R-:W-:Y:S05]  /*06d0*/  @!P1 BRA `(.L_x_61) ;  /* 0x0000000400189947 */ /* 0x000fea0003800000 */
[----:B------:R-:W-:Y:S01]  /*06e0*/  ISETP.NE.AND P1, PT, R5, RZ, PT ;  /* 0x000000ff0500720c */ /* 0x000fe20003f25270 */
[----:B------:R-:W-:-:S12]  /*06f0*/  @!P0 BRA `(.L_x_62) ;  /* 0x0000000000808947 */ /* 0x000fd80003800000 */
[----:B------:R-:W0:Y:S08]  /*0700*/  LDC.64 R10, c[0x0][0x3a0] ;  /* 0x0000e800ff0a7b82 */ /* 0x000e300000000a00 */
[----:B------:R-:W1:Y:S01]  /*0710*/  LDC.64 R22, c[0x0][0x380] ;  /* 0x0000e000ff167b82 */ /* 0x000e620000000a00 */
[----:B0-----:R-:W-:-:S04]  /*0720*/  IMAD R13, R20, R10, R3 ;  /* 0x0000000a140d7224 */ /* 0x001fc800078e0203 */
[----:B-1----:R-:W-:-:S05]  /*0730*/  IMAD.WIDE R22, R13, 0x4, R22 ;  /* 0x000000040d167825 */ /* 0x002fca00078e0216 */
[----:B------:R0:W2:Y:S01]  /*0740*/  LDG.E R19, desc[UR6][R22.64] ;  /* 0x0000000616137981 */ /* 0x0000a2000c1e1900 */
[----:B------:R-:W-:-:S04]  /*0750*/  IMAD.WIDE R16, R10, 0x4, R22 ;  /* 0x000000040a107825 */ /* 0x000fc800078e0216 */
[C---:B------:R-:W-:Y:S02]  /*0760*/  IMAD.WIDE R12, R10.reuse, 0x4, R16 ;  /* 0x000000040a0c7825 */ /* 0x040fe400078e0210 */
[----:B------:R-:W3:Y:S02]  /*0770*/  LDG.E R16, desc[UR6][R16.64] ;  /* 0x0000000610107981 */ /* 0x000ee4000c1e1900 */
[----:B------:R-:W-:Y:S02]  /*0780*/  IMAD.WIDE R14, R10, 0x4, R12 ;  /* 0x000000040a0e7825 */ /* 0x000fe400078e020c */
[----:B------:R1:W4:Y:S04]  /*0790*/  LDG.E R18, desc[UR6][R12.64] ;  /* 0x000000060c127981 */ /* 0x000328000c1e1900 */
[----:B------:R-:W5:Y:S01]  /*07a0*/  LDG.E R14, desc[UR6][R14.64] ;  /* 0x000000060e0e7981 */ /* 0x000f62000c1e1900 */
[----:B------:R-:W0:Y:S01]  /*07b0*/  S2R R24, SR_CgaCtaId ;  /* 0x0000000000187919 */ /* 0x000e220000008800 */
[----:B------:R-:W-:Y:S01]  /*07c0*/  MOV R21, 0x400 ;  /* 0x0000040000157802 */ /* 0x000fe20000000f00 */
[----:B------:R-:W-:-:S03]  /*07d0*/  IMAD R10, R20, R11, R8 ;  /* 0x0000000b140a7224 */ /* 0x000fc600078e0208 */
[----:B0-----:R-:W-:-:S05]  /*07e0*/  LEA R21, R24, R21, 0x18 ;  /* 0x0000001518157211 */ /* 0x001fca00078ec0ff */
[----:B------:R-:W-:-:S04]  /*07f0*/  IMAD R10, R10, 0x4, R21 ;  /* 0x000000040a0a7824 */ /* 0x000fc800078e0215 */
[C---:B------:R-:W-:Y:S02]  /*0800*/  IMAD R22, R11.reuse, 0x4, R10 ;  /* 0x000000040b167824 */ /* 0x040fe400078e020a */
[----:B------:R-:W2:Y:S02]  /*0810*/  LDS R10, [R10] ;  /* 0x000000000a0a7984 */ /* 0x000ea40000000800 */
[C---:B-1----:R-:W-:Y:S02]  /*0820*/  IMAD R12, R11.reuse, 0x4, R22 ;  /* 0x000000040b0c7824 */ /* 0x042fe400078e0216 */
[----:B------:R-:W3:Y:S02]  /*0830*/  LDS R17, [R22] ;  /* 0x0000000016117984 */ /* 0x000ee40000000800 */
[----:B------:R-:W-:Y:S02]  /*0840*/  IMAD R13, R11, 0x4, R12 ;  /* 0x000000040b0d7824 */ /* 0x000fe400078e020c */
[----:B------:R-:W4:Y:S04]  /*0850*/  LDS R11, [R12] ;  /* 0x000000000c0b7984 */ /* 0x000f280000000800 */
[----:B------:R-:W5:Y:S01]  /*0860*/  LDS R13, [R13] ;  /* 0x000000000d0d7984 */ /* 0x000f620000000800 */
[----:B------:R-:W-:Y:S01]  /*0870*/  IADD3 R20, PT, PT, R20, 0x4, RZ ;  /* 0x0000000414147810 */ /* 0x000fe20007ffe0ff */
[----:B--2---:R-:W-:-:S04]  /*0880*/  FADD R19, R19, -R10 ;  /* 0x8000000a13137221 */ /* 0x004fc80000000000 */
[----:B------:R-:W-:Y:S01]  /*0890*/  FFMA R19, R19, R19, R28 ;  /* 0x0000001313137223 */ /* 0x000fe2000000001c */
[----:B---3--:R-:W-:-:S04]  /*08a0*/  FADD R16, R16, -R17 ;  /* 0x8000001110107221 */ /* 0x008fc80000000000 */
[----:B------:R-:W-:Y:S01]  /*08b0*/  FFMA R19, R16, R16, R19 ;  /* 0x0000001010137223 */ /* 0x000fe20000000013 */
[----:B----4-:R-:W-:-:S04]  /*08c0*/  FADD R18, R18, -R11 ;  /* 0x8000000b12127221 */ /* 0x010fc80000000000 */
[----:B------:R-:W-:Y:S01]  /*08d0*/  FFMA R19, R18, R18, R19 ;  /* 0x0000001212137223 */ /* 0x000fe20000000013 */
[----:B-----5:R-:W-:-:S04]  /*08e0*/  FADD R14, R14, -R13 ;  /* 0x8000000d0e0e7221 */ /* 0x020fc80000000000 */
[----:B------:R-:W-:-:S07]  /*08f0*/  FFMA R28, R14, R14, R19 ;  /* 0x0000000e0e1c7223 */ /* 0x000fce0000000013 */
.L_x_62:
[----:B------:R-:W-:Y:S05]  /*0900*/  @!P1 BRA `(.L_x_61) ;  /* 0x00000000008c9947 */ /* 0x000fea0003800000 */
[----:B------:R-:W-:Y:S02]  /*0910*/  ISETP.NE.AND P1, PT, R5, 0x1, PT ;  /* 0x000000010500780c */ /* 0x000fe40003f25270 */
[----:B------:R-:W-:-:S11]  /*0920*/  LOP3.LUT P2, RZ, R0, 0x1, RZ, 0xc0, !PT ;  /* 0x0000000100ff7812 */ /* 0x000fd6000784c0ff */
[----:B------:R-:W0:Y:S08]  /*0930*/  @P1 LDC.64 R14, c[0x0][0x3a0] ;  /* 0x0000e800ff0e1b82 */ /* 0x000e300000000a00 */
[----:B------:R-:W1:Y:S08]  /*0940*/  @P1 LDC.64 R18, c[0x0][0x380] ;  /* 0x0000e000ff121b82 */ /* 0x000e700000000a00 */
[----:B------:R-:W2:Y:S08]  /*0950*/  @P2 LDC.64 R12, c[0x0][0x3a0] ;  /* 0x0000e800ff0c2b82 */ /* 0x000eb00000000a00 */
[----:B------:R-:W3:Y:S01]  /*0960*/  @P2 LDC.64 R10, c[0x0][0x380] ;  /* 0x0000e000ff0a2b82 */ /* 0x000ee20000000a00 */
[----:B0-----:R-:W-:-:S02]  /*0970*/  @P1 IMAD R17, R20, R14, R3 ;  /* 0x0000000e14111224 */ /* 0x001fc400078e0203 */
[C---:B------:R-:W-:Y:S02]  /*0980*/  @P1 IMAD R21, R20.reuse, R15, R8 ;  /* 0x0000000f14151224 */ /* 0x040fe400078e0208 */
[----:B------:R-:W-:Y:S02]  /*0990*/  @P1 VIADD R20, R20, 0x2 ;  /* 0x0000000214141836 */ /* 0x000fe40000000000 */
[----:B-1----:R-:W-:-:S04]  /*09a0*/  @P1 IMAD.WIDE R18, R17, 0x4, R18 ;  /* 0x0000000411121825 */ /* 0x002fc800078e0212 */
[----:B------:R-:W-:Y:S02]  /*09b0*/  @P1 IMAD.WIDE R16, R14, 0x4, R18 ;  /* 0x000000040e101825 */ /* 0x000fe400078e0212 */
[----:B------:R-:W4:Y:S02]  /*09c0*/  @P1 LDG.E R18, desc[UR6][R18.64] ;  /* 0x0000000612121981 */ /* 0x000f24000c1e1900 */
[----:B--2---:R-:W-:Y:S02]  /*09d0*/  @P2 IMAD R23, R20, R12, R3 ;  /* 0x0000000c14172224 */ /* 0x004fe400078e0203 */
[----:B------:R-:W2:Y:S02]  /*09e0*/  @P1 LDG.E R16, desc[UR6][R16.64] ;  /* 0x0000000610101981 */ /* 0x000ea4000c1e1900 */
[----:B---3--:R-:W-:-:S06]  /*09f0*/  @P2 IMAD.WIDE R10, R23, 0x4, R10 ;  /* 0x00000004170a2825 */ /* 0x008fcc00078e020a */
[----:B------:R0:W3:Y:S01]  /*0a00*/  @P2 LDG.E R10, desc[UR6][R10.64] ;  /* 0x000000060a0a2981 */ /* 0x0000e2000c1e1900 */
[----:B------:R-:W-:Y:S01]  /*0a10*/  @P1 MOV R12, 0x400 ;  /* 0x00000400000c1802 */ /* 0x000fe20000000f00 */
[----:B------:R-:W-:Y:S01]  /*0a20*/  @P2 IMAD R13, R20, R13, R8 ;  /* 0x0000000d140d2224 */ /* 0x000fe200078e0208 */
[----:B------:R-:W-:Y:S01]  /*0a30*/  @P2 MOV R14, 0x400 ;  /* 0x00000400000e2802 */ /* 0x000fe20000000f00 */
[----:B------:R-:W1:Y:S01]  /*0a40*/  @P1 S2R R23, SR_CgaCtaId ;  /* 0x0000000000171919 */ /* 0x000e620000008800 */
[----:B------:R-:W5:Y:S01]  /*0a50*/  @P2 S2R R25, SR_CgaCtaId ;  /* 0x0000000000192919 */ /* 0x000f620000008800 */
[----:B-1----:R-:W-:Y:S02]  /*0a60*/  @P1 LEA R12, R23, R12, 0x18 ;  /* 0x0000000c170c1211 */ /* 0x002fe400078ec0ff */
[----:B-----5:R-:W-:-:S03]  /*0a70*/  @P2 LEA R22, R25, R14, 0x18 ;  /* 0x0000000e19162211 */ /* 0x020fc600078ec0ff */
[----:B------:R-:W-:-:S04]  /*0a80*/  @P1 IMAD R12, R21, 0x4, R12 ;  /* 0x00000004150c1824 */ /* 0x000fc800078e020c */
[----:B------:R-:W-:Y:S02]  /*0a90*/  @P1 IMAD R14, R15, 0x4, R12 ;  /* 0x000000040f0e1824 */ /* 0x000fe400078e020c */
[----:B------:R-:W4:Y:S01]  /*0aa0*/  @P1 LDS R15, [R12] ;  /* 0x000000000c0f1984 */ /* 0x000f220000000800 */
[----:B------:R-:W-:-:S03]  /*0ab0*/  @P2 IMAD R13, R13, 0x4, R22 ;  /* 0x000000040d0d2824 */ /* 0x000fc600078e0216 */
[----:B0-----:R-:W2:Y:S04]  /*0ac0*/  @P1 LDS R11, [R14] ;  /* 0x000000000e0b1984 */ /* 0x001ea80000000800 */
[----:B------:R-:W3:Y:S01]  /*0ad0*/  @P2 LDS R13, [R13] ;  /* 0x000000000d0d2984 */ /* 0x000ee20000000800 */
[----:B----4-:R-:W-:Y:S01]  /*0ae0*/  @P1 FADD R15, R18, -R15 ;  /* 0x8000000f120f1221 */ /* 0x010fe20000000000 */
[----:B--2---:R-:W-:-:S03]  /*0af0*/  @P1 FADD R16, R16, -R11 ;  /* 0x8000000b10101221 */ /* 0x004fc60000000000 */
[----:B------:R-:W-:-:S04]  /*0b00*/  @P1 FFMA R15, R15, R15, R28 ;  /* 0x0000000f0f0f1223 */ /* 0x000fc8000000001c */
[----:B------:R-:W-:Y:S01]  /*0b10*/  @P1 FFMA R28, R16, R16, R15 ;  /* 0x00000010101c1223 */ /* 0x000fe2000000000f */
[----:B---3--:R-:W-:-:S04]  /*0b20*/  @P2 FADD R11, R10, -R13 ;  /* 0x8000000d0a0b2221 */ /* 0x008fc80000000000 */
[----:B------:R-:W-:-:S07]  /*0b30*/  @P2 FFMA R28, R11, R11, R28 ;  /* 0x0000000b0b1c2223 */ /* 0x000fce000000001c */
.L_x_61:
[----:B------:R-:W0:Y:S01]  /*0b40*/  LDC R11, c[0x0][0x3a4] ;  /* 0x0000e900ff0b7b82 */ /* 0x000e220000000800 */
[----:B------:R-:W-:Y:S02]  /*0b50*/  IADD3 R10, PT, PT, R8, 0x1, RZ ;  /* 0x00000001080a7810 */ /* 0x000fe40007ffe0ff */
[----:B------:R-:W-:-:S04]  /*0b60*/  FSETP.GEU.AND P1, PT, R28, R7, PT ;  /* 0x000000071c00720b */ /* 0x000fc80003f2e000 */
[----:B------:R-:W-:Y:S02]  /*0b70*/  SEL R2, R8, R2, !P1 ;  /* 0x0000000208027207 */ /* 0x000fe40004800000 */
[----:B------:R-:W-:Y:S02]  /*0b80*/  FSEL R7, R28, R7, !P1 ;  /* 0x000000071c077208 */ /* 0x000fe40004800000 */
[----:B0-----:R-:W-:-:S13]  /*0b90*/  ISETP.NE.AND P2, PT, R10, R11, PT ;  /* 0x0000000b0a00720c */ /* 0x001fda0003f45270 */
[----:B------:R-:W-:Y:S05]  /*0ba0*/  @!P2 BRA `(.L_x_57) ;  /* 0x000000040004a947 */ /* 0x000fea0003800000 */
[----:B------:R-:W-:Y:S01]  /*0bb0*/  IMAD.MOV.U32 R8, RZ, RZ, R10 ;  /* 0x000000ffff087224 */ /* 0x000fe200078e000a */
[----:B------:R-:W-:Y:S06]  /*0bc0*/  BRA `(.L_x_63) ;  /* 0xfffffff400b07947 */ /* 0x000fec000383ffff */
.L_x_58:
[C---:B------:R-:W-:Y:S02]  /*0bd0*/  VIADD R2, R11.reuse, 0xffffffff ;  /* 0xffffffff0b027836 */ /* 0x040fe40000000000 */
[----:B------:R-:W-:Y:S01]  /*0be0*/  HFMA2 R5, -RZ, RZ, 0, 0 ;  /* 0x00000000ff057431 */ /* 0x000fe200000001ff */
[----:B------:R-:W-:Y:S01]  /*0bf0*/  LOP3.LUT R8, R11, 0x3, RZ, 0xc0, !PT ;  /* 0x000000030b087812 */ /* 0x000fe200078ec0ff */
[----:B0-----:R-:W-:Y:S01]  /*0c00*/  IMAD.MOV.U32 R4, RZ, RZ, 0x7f7fffff ;  /* 0x7f7fffffff047424 */ /* 0x001fe200078e00ff */
[----:B------:R-:W-:Y:S01]  /*0c10*/  ISETP.GE.U32.AND P0, PT, R2, 0x3, PT ;  /* 0x000000030200780c */ /* 0x000fe20003f06070 */
[----:B------:R-:W-:-:S12]  /*0c20*/  IMAD.MOV.U32 R2, RZ, RZ, 0x7fffffff ;  /* 0x7fffffffff027424 */ /* 0x000fd800078e00ff */
[----:B------:R-:W-:Y:S05]  /*0c30*/  @!P0 BRA `(.L_x_64) ;  /* 0x0000000000b88947 */ /* 0x000fea0003800000 */
[----:B------:R-:W-:Y:S01]  /*0c40*/  LOP3.LUT R5, R11, 0x7ffffffc, RZ, 0xc0, !PT ;  /* 0x7ffffffc0b057812 */ /* 0x000fe200078ec0ff */
[----:B------:R-:W-:Y:S02]  /*0c50*/  IMAD.MOV.U32 R2, RZ, RZ, 0x7fffffff ;  /* 0x7fffffffff027424 */ /* 0x000fe400078e00ff */
[----:B------:R-:W-:Y:S01]  /*0c60*/  IMAD.MOV.U32 R4, RZ, RZ, 0x7f7fffff ;  /* 0x7f7fffffff047424 */ /* 0x000fe200078e00ff */
[----:B------:R-:W-:Y:S01]  /*0c70*/  ISETP.GT.AND P0, PT, R5, RZ, PT ;  /* 0x000000ff0500720c */ /* 0x000fe20003f04270 */
[----:B------:R-:W-:-:S12]  /*0c80*/  IMAD.MOV.U32 R6, RZ, RZ, RZ ;  /* 0x000000ffff067224 */ /* 0x000fd800078e00ff */
[----:B------:R-:W-:Y:S05]  /*0c90*/  @!P0 BRA `(.L_x_65) ;  /* 0x0000000000888947 */ /* 0x000fea0003800000 */
[----:B------:R-:W-:Y:S01]  /*0ca0*/  IMAD.IADD R7, R5, 0x1, -R6 ;  /* 0x0000000105077824 */ /* 0x000fe200078e0a06 */
[----:B------:R-:W-:-:S04]  /*0cb0*/  PLOP3.LUT P0, PT, PT, PT, PT, 0x80, 0x8 ;  /* 0x000000000008781c */ /* 0x000fc80003f0f070 */
[----:B------:R-:W-:-:S13]  /*0cc0*/  ISETP.GT.AND P1, PT, R7, 0xc, PT ;  /* 0x0000000c0700780c */ /* 0x000fda0003f24270 */
[----:B------:R-:W-:Y:S05]  /*0cd0*/  @!P1 BRA `(.L_x_66) ;  /* 0x0000000000449947 */ /* 0x000fea0003800000 */
[----:B------:R-:W-:Y:S02]  /*0ce0*/  PLOP3.LUT P0, PT, PT, PT, PT, 0x8, 0x80 ;  /* 0x000000000080781c */ /* 0x000fe40003f0e170 */
[----:B------:R-:W-:-:S11]  /*0cf0*/  IADD3 R7, PT, PT, R5, -0xc, RZ ;  /* 0xfffffff405077810 */ /* 0x000fd60007ffe0ff */
.L_x_67:
[----:B------:R-:W-:-:S04]  /*0d00*/  FSETP.GT.AND P2, PT, R4, RZ, PT ;  /* 0x000000ff0400720b */ /* 0x000fc80003f44000 */
[----:B------:R-:W-:Y:S02]  /*0d10*/  FSEL R4, R4, RZ, !P2 ;  /* 0x000000ff04047208 */ /* 0x000fe40005000000 */
[----:B------:R-:W-:Y:S02]  /*0d20*/  SEL R2, R6, R2, P2 ;  /* 0x0000000206027207 */ /* 0x000fe40001000000 */
[----:B------:R-:W-:-:S04]  /*0d30*/  FSETP.GT.AND P3, PT, R4, RZ, PT ;  /* 0x000000ff0400720b */ /* 0x000fc80003f64000 */
[----:B------:R-:W-:-:S04]  /*0d40*/  FSEL R4, R4, RZ, !P3 ;  /* 0x000000ff04047208 */ /* 0x000fc80005800000 */
[----:B------:R-:W-:-:S04]  /*0d50*/  FSETP.GT.AND P4, PT, R4, RZ, PT ;  /* 0x000000ff0400720b */ /* 0x000fc80003f84000 */
[----:B------:R-:W-:Y:S01]  /*0d60*/  FSEL R4, R4, RZ, !P4 ;  /* 0x000000ff04047208 */ /* 0x000fe20006000000 */
[----:B------:R-:W-:-:S03]  /*0d70*/  @P3 VIADD R2, R6, 0x4 ;  /* 0x0000000406023836 */ /* 0x000fc60000000000 */
[----:B------:R-:W-:-:S04]  /*0d80*/  FSETP.GT.AND P1, PT, R4, RZ, PT ;  /* 0x000000ff0400720b */ /* 0x000fc80003f24000 */
[----:B------:R-:W-:Y:S01]  /*0d90*/  FSEL R4, R4, RZ, !P1 ;  /* 0x000000ff04047208 */ /* 0x000fe20004800000 */
[----:B------:R-:W-:-:S08]  /*0da0*/  @P4 VIADD R2, R6, 0x8 ;  /* 0x0000000806024836 */ /* 0x000fd00000000000 */
[C---:B------:R-:W-:Y:S02]  /*0db0*/  @P1 VIADD R2, R6.reuse, 0xc ;  /* 0x0000000c06021836 */ /* 0x040fe40000000000 */
[----:B------:R-:W-:-:S05]  /*0dc0*/  VIADD R6, R6, 0x10 ;  /* 0x0000001006067836 */ /* 0x000fca0000000000 */
[----:B------:R-:W-:-:S13]  /*0dd0*/  ISETP.GE.AND P2, PT, R6, R7, PT ;  /* 0x000000070600720c */ /* 0x000fda0003f46270 */
[----:B------:R-:W-:Y:S05]  /*0de0*/  @!P2 BRA `(.L_x_67) ;  /* 0xfffffffc00c4a947 */ /* 0x000fea000383ffff */
.L_x_66:
[----:B------:R-:W-:-:S04]  /*0df0*/  IADD3 R7, PT, PT, R5, -R6, RZ ;  /* 0x8000000605077210 */ /* 0x000fc80007ffe0ff */
[----:B------:R-:W-:-:S13]  /*0e00*/  ISETP.GT.AND P1, PT, R7, 0x4, PT ;  /* 0x000000040700780c */ /* 0x000fda0003f24270 */
[----:B------:R-:W-:Y:S05]  /*0e10*/  @!P1 BRA `(.L_x_68) ;  /* 0x0000000000209947 */ /* 0x000fea0003800000 */
[C---:B------:R-:W-:Y:S02]  /*0e20*/  FSETP.GT.AND P1, PT, R4.reuse, RZ, PT ;  /* 0x000000ff0400720b */ /* 0x040fe40003f24000 */
[----:B------:R-:W-:Y:S02]  /*0e30*/  PLOP3.LUT P0, PT, PT, PT, PT, 0x8, 0x80 ;  /* 0x000000000080781c */ /* 0x000fe40003f0e170 */
[----:B------:R-:W-:Y:S02]  /*0e40*/  FSEL R4, R4, RZ, !P1 ;  /* 0x000000ff04047208 */ /* 0x000fe40004800000 */
[----:B------:R-:W-:Y:S02]  /*0e50*/  SEL R2, R6, R2, P1 ;  /* 0x0000000206027207 */ /* 0x000fe40000800000 */
[----:B------:R-:W-:-:S04]  /*0e60*/  FSETP.GT.AND P2, PT, R4, RZ, PT ;  /* 0x000000ff0400720b */ /* 0x000fc80003f44000 */
[----:B------:R-:W-:-:S09]  /*0e70*/  FSEL R4, R4, RZ, !P2 ;  /* 0x000000ff04047208 */ /* 0x000fd20005000000 */
[C---:B------:R-:W-:Y:S02]  /*0e80*/  @P2 VIADD R2, R6.reuse, 0x4 ;  /* 0x0000000406022836 */ /* 0x040fe40000000000 */
[----:B------:R-:W-:-:S07]  /*0e90*/  VIADD R6, R6, 0x8 ;  /* 0x0000000806067836 */ /* 0x000fce0000000000 */
.L_x_68:
[----:B------:R-:W-:-:S13]  /*0ea0*/  ISETP.NE.OR P0, PT, R6, R5, P0 ;  /* 0x000000050600720c */ /* 0x000fda0000705670 */
[----:B------:R-:W-:Y:S05]  /*0eb0*/  @!P0 BRA `(.L_x_64) ;  /* 0x0000000000188947 */ /* 0x000fea0003800000 */
.L_x_65:
[----:B------:R-:W-:-:S04]  /*0ec0*/  FSETP.GT.AND P1, PT, R4, RZ, PT ;  /* 0x000000ff0400720b */ /* 0x000fc80003f24000 */
[C---:B------:R-:W-:Y:S01]  /*0ed0*/  SEL R2, R6.reuse, R2, P1 ;  /* 0x0000000206027207 */ /* 0x040fe20000800000 */
[----:B------:R-:W-:Y:S01]  /*0ee0*/  VIADD R6, R6, 0x4 ;  /* 0x0000000406067836 */ /* 0x000fe20000000000 */
[----:B------:R-:W-:-:S04]  /*0ef0*/  FSEL R4, R4, RZ, !P1 ;  /* 0x000000ff04047208 */ /* 0x000fc80004800000 */
[----:B------:R-:W-:-:S13]  /*0f00*/  ISETP.NE.AND P0, PT, R6, R5, PT ;  /* 0x000000050600720c */ /* 0x000fda0003f05270 */
[----:B------:R-:W-:Y:S05]  /*0f10*/  @P0 BRA `(.L_x_65) ;  /* 0xfffffffc00e80947 */ /* 0x000fea000383ffff */
.L_x_64:
[----:B------:R-:W-:-:S13]  /*0f20*/  ISETP.NE.AND P0, PT, R8, RZ, PT ;  /* 0x000000ff0800720c */ /* 0x000fda0003f05270 */
[----:B------:R-:W-:Y:S05]  /*0f30*/  @!P0 BRA `(.L_x_57) ;  /* 0x0000000000208947 */ /* 0x000fea0003800000 */
[----:B------:R-:W-:-:S05]  /*0f40*/  UMOV UR4, URZ ;  /* 0x000000ff00047c82 */ /* 0x000fca0008000000 */
.L_x_69:
[----:B------:R-:W-:Y:S01]  /*0f50*/  UIADD3 UR4, UPT, UPT, UR4, 0x1, URZ ;  /* 0x0000000104047890 */ /* 0x000fe2000fffe0ff */
[----:B------:R-:W-:-:S04]  /*0f60*/  FSETP.GT.AND P1, PT, R4, RZ, PT ;  /* 0x000000ff0400720b */ /* 0x000fc80003f24000 */
[C---:B------:R-:W-:Y:S01]  /*0f70*/  SEL R2, R5.reuse, R2, P1 ;  /* 0x0000000205027207 */ /* 0x040fe20000800000 */
[----:B------:R-:W-:Y:S01]  /*0f80*/  VIADD R5, R5, 0x1 ;  /* 0x0000000105057836 */ /* 0x000fe20000000000 */
[----:B------:R-:W-:Y:S02]  /*0f90*/  ISETP.NE.AND P0, PT, R8, UR4, PT ;  /* 0x0000000408007c0c */ /* 0x000fe4000bf05270 */
[----:B------:R-:W-:-:S11]  /*0fa0*/  FSEL R4, R4, RZ, !P1 ;  /* 0x000000ff04047208 */ /* 0x000fd60004800000 */
[----:B------:R-:W-:Y:S05]  /*0fb0*/  @P0 BRA `(.L_x_69) ;  /* 0xfffffffc00e40947 */ /* 0x000fea000383ffff */
.L_x_57:
[----:B0-----:R-:W0:Y:S02]  /*0fc0*/  LDC.64 R4, c[0x0][0x388] ;  /* 0x0000e200ff047b82 */ /* 0x001e240000000a00 */
[----:B0-----:R-:W-:-:S05]  /*0fd0*/  IMAD.WIDE R4, R3, 0x4, R4 ;  /* 0x0000000403047825 */ /* 0x001fca00078e0204 */
[----:B------:R-:W2:Y:S02]  /*0fe0*/  LDG.E R7, desc[UR6][R4.64] ;  /* 0x0000000604077981 */ /* 0x000ea4000c1e1900 */
[----:B--2---:R-:W-:-:S13]  /*0ff0*/  ISETP.NE.AND P0, PT, R7, R2, PT ;  /* 0x000000020700720c */ /* 0x004fda0003f05270 */
[----:B------:R-:W0:Y:S01]  /*1000*/  @P0 LDC.64 R6, c[0x0][0x3b8] ;  /* 0x0000ee00ff060b82 */ /* 0x000e220000000a00 */
[----:B------:R-:W-:Y:S01]  /*1010*/  @P0 MOV R9, 0x1 ;  /* 0x0000000100090802 */ /* 0x000fe20000000f00 */
[----:B------:R1:W-:Y:S04]  /*1020*/  @P0 STG.E desc[UR6][R4.64], R2 ;  /* 0x0000000204000986 */ /* 0x0003e8000c101906 */
[----:B0-----:R1:W-:Y:S01]  /*1030*/  @P0 STG.E desc[UR6][R6.64], R9 ;  /* 0x0000000906000986 */ /* 0x0013e2000c101906 */
[----:B------:R-:W-:-:S13]  /*1040*/  ISETP.GE.AND P0, PT, R0, 0x1, PT ;  /* 0x000000010000780c */ /* 0x000fda0003f06270 */
[----:B-1----:R-:W-:Y:S05]  /*1050*/  @!P0 BRA `(.L_x_70) ;  /* 0x0000000800a08947 */ /* 0x002fea0003800000 */
[C---:B------:R-:W-:Y:S01]  /*1060*/  ISETP.GE.U32.AND P1, PT, R0.reuse, 0x8, PT ;  /* 0x000000080000780c */ /* 0x040fe20003f26070 */
[----:B------:R-:W-:Y:S01]  /*1070*/  IMAD.MOV.U32 R6, RZ, RZ, RZ ;  /* 0x000000ffff067224 */ /* 0x000fe200078e00ff */
[----:B------:R-:W-:-:S04]  /*1080*/  LOP3.LUT R4, R0, 0x7, RZ, 0xc0, !PT ;  /* 0x0000000700047812 */ /* 0x000fc800078ec0ff */
[----:B------:R-:W-:-:S07]  /*1090*/  ISETP.NE.AND P0, PT, R4, RZ, PT ;  /* 0x000000ff0400720c */ /* 0x000fce0003f05270 */
[----:B------:R-:W-:Y:S06]  /*10a0*/  @!P1 BRA `(.L_x_71) ;  /* 0x0000000400489947 */ /* 0x000fec0003800000 */
[----:B------:R-:W0:Y:S01]  /*10b0*/  LDC R23, c[0x0][0x3a4] ;  /* 0x0000e900ff177b82 */ /* 0x000e220000000800 */
[----:B------:R-:W-:Y:S01]  /*10c0*/  LOP3.LUT R6, R0, 0x7ffffff8, RZ, 0xc0, !PT ;  /* 0x7ffffff800067812 */ /* 0x000fe200078ec0ff */
[C---:B------:R-:W-:Y:S01]  /*10d0*/  IMAD.SHL.U32 R5, R11.reuse, 0x2, RZ ;  /* 0x000000020b057824 */ /* 0x040fe200078e00ff */
[----:B------:R-:W-:Y:S01]  /*10e0*/  MOV R24, R3 ;  /* 0x0000000300187202 */ /* 0x000fe20000000f00 */
[C---:B------:R-:W-:Y:S01]  /*10f0*/  IMAD R8, R11.reuse, 0x3, RZ ;  /* 0x000000030b087824 */ /* 0x040fe200078e02ff */
[----:B------:R-:W1:Y:S01]  /*1100*/  LDCU.64 UR4, c[0x0][0x398] ;  /* 0x00007300ff0477ac */ /* 0x000e620008000a00 */
[C---:B------:R-:W-:Y:S02]  /*1110*/  IMAD.SHL.U32 R9, R11.reuse, 0x4, RZ ;  /* 0x000000040b097824 */ /* 0x040fe400078e00ff */
[----:B------:R-:W2:Y:S01]  /*1120*/  LDC R7, c[0x0][0x3a0] ;  /* 0x0000e800ff077b82 */ /* 0x000ea20000000800 */
[C---:B------:R-:W-:Y:S02]  /*1130*/  IMAD R10, R11.reuse, 0x5, RZ ;  /* 0x000000050b0a7824 */ /* 0x040fe400078e02ff */
[----:B------:R-:W-:-:S02]  /*1140*/  IMAD R12, R11, 0x6, RZ ;  /* 0x000000060b0c7824 */ /* 0x000fc400078e02ff */
[----:B------:R-:W-:Y:S02]  /*1150*/  IMAD R13, R11, 0x7, RZ ;  /* 0x000000070b0d7824 */ /* 0x000fe400078e02ff */
[----:B------:R-:W-:Y:S02]  /*1160*/  IMAD.MOV.U32 R22, RZ, RZ, RZ ;  /* 0x000000ffff167224 */ /* 0x000fe400078e00ff */
[----:B------:R-:W-:-:S07]  /*1170*/  IMAD.MOV R25, RZ, RZ, -R6 ;  /* 0x000000ffff197224 */ /* 0x000fce00078e0a06 */
.L_x_72:
[----:B---3--:R-:W3:Y:S02]  /*1180*/  LDC.64 R20, c[0x0][0x380] ;  /* 0x0000e000ff147b82 */ /* 0x008ee40000000a00 */
[----:B---3--:R-:W-:-:S05]  /*1190*/  IMAD.WIDE R20, R24, 0x4, R20 ;  /* 0x0000000418147825 */ /* 0x008fca00078e0214 */
[----:B------:R-:W3:Y:S01]  /*11a0*/  LDG.E R27, desc[UR6][R20.64] ;  /* 0x00000006141b7981 */ /* 0x000ee2000c1e1900 */
[----:B------:R-:W-:-:S04]  /*11b0*/  IADD3 R14, P1, PT, R22, R2, RZ ;  /* 0x00000002160e7210 */ /* 0x000fc80007f3e0ff */
[----:B------:R-:W-:Y:S02]  /*11c0*/  LEA.HI.X.SX32 R15, R22, RZ, 0x1, P1 ;  /* 0x000000ff160f7211 */ /* 0x000fe400008f0eff */
[----:B-1----:R-:W-:-:S04]  /*11d0*/  LEA R18, P1, R14, UR4, 0x2 ;  /* 0x000000040e127c11 */ /* 0x002fc8000f8210ff */
[----:B------:R-:W-:Y:S01]  /*11e0*/  LEA.HI.X R19, R14, UR5, R15, 0x2, P1 ;  /* 0x000000050e137c11 */ /* 0x000fe200088f140f */
[----:B--2---:R-:W-:Y:S01]  /*11f0*/  IMAD.WIDE R14, R7, 0x4, R20 ;  /* 0x00000004070e7825 */ /* 0x004fe200078e0214 */
[----:B0-----:R-:W-:-:S03]  /*1200*/  IADD3 R17, P1, PT, R23, R2, RZ ;  /* 0x0000000217117210 */ /* 0x001fc60007f3e0ff */
[----:B---3--:R0:W-:Y:S04]  /*1210*/  REDG.E.ADD.F32.FTZ.RN.STRONG.GPU desc[UR6][R18.64], R27 ;  /* 0x0000001b120079a6 */ /* 0x0081e8000c12f306 */
[----:B------:R-:W2:Y:S01]  /*1220*/  LDG.E R29, desc[UR6][R14.64] ;  /* 0x000000060e1d7981 */ /* 0x000ea2000c1e1900 */
[----:B------:R-:W-:Y:S01]  /*1230*/  LEA.HI.X.SX32 R26, R23, RZ, 0x1, P1 ;  /* 0x000000ff171a7211 */ /* 0x000fe200008f0eff */
[----:B------:R-:W-:Y:S01]  /*1240*/  IMAD.WIDE R20, R7, 0x4, R14 ;  /* 0x0000000407147825 */ /* 0x000fe200078e020e */
[----:B------:R-:W-:-:S04]  /*1250*/  LEA R16, P1, R17, UR4, 0x2 ;  /* 0x0000000411107c11 */ /* 0x000fc8000f8210ff */
[----:B------:R-:W-:Y:S02]  /*1260*/  LEA.HI.X R17, R17, UR5, R26, 0x2, P1 ;  /* 0x0000000511117c11 */ /* 0x000fe400088f141a */
[----:B------:R-:W-:-:S03]  /*1270*/  IADD3 R28, P1, PT, R5, R2, RZ ;  /* 0x00000002051c7210 */ /* 0x000fc60007f3e0ff */
[----:B--2---:R1:W-:Y:S04]  /*1280*/  REDG.E.ADD.F32.FTZ.RN.STRONG.GPU desc[UR6][R16.64], R29 ;  /* 0x0000001d100079a6 */ /* 0x0043e8000c12f306 */
[----:B------:R-:W2:Y:S01]  /*1290*/  LDG.E R26, desc[UR6][R20.64] ;  /* 0x00000006141a7981 */ /* 0x000ea2000c1e1900 */
[----:B------:R-:W-:Y:S02]  /*12a0*/  LEA.HI.X.SX32 R15, R5, RZ, 0x1, P1 ;  /* 0x000000ff050f7211 */ /* 0x000fe400008f0eff */
[----:B0-----:R-:W-:-:S04]  /*12b0*/  LEA R18, P1, R28, UR4, 0x2 ;  /* 0x000000041c127c11 */ /* 0x001fc8000f8210ff */
[----:B------:R-:W-:Y:S01]  /*12c0*/  LEA.HI.X R19, R28, UR5, R15, 0x2, P1 ;  /* 0x000000051c137c11 */ /* 0x000fe200088f140f */
[----:B------:R-:W-:Y:S01]  /*12d0*/  IMAD.WIDE R14, R7, 0x4, R20 ;  /* 0x00000004070e7825 */ /* 0x000fe200078e0214 */
[----:B------:R-:W-:-:S03]  /*12e0*/  IADD3 R28, P1, PT, R8, R2, RZ ;  /* 0x00000002081c7210 */ /* 0x000fc60007f3e0ff */
[----:B--2---:R0:W-:Y:S04]  /*12f0*/  REDG.E.ADD.F32.FTZ.RN.STRONG.GPU desc[UR6][R18.64], R26 ;  /* 0x0000001a120079a6 */ /* 0x0041e8000c12f306 */
[----:B------:R-:W2:Y:S01]  /*1300*/  LDG.E R27, desc[UR6][R14.64] ;  /* 0x000000060e1b7981 */ /* 0x000ea2000c1e1900 */
[----:B------:R-:W-:Y:S02]  /*1310*/  LEA.HI.X.SX32 R21, R8, RZ, 0x1, P1 ;  /* 0x000000ff08157211 */ /* 0x000fe400008f0eff */
[----:B-1----:R-:W-:-:S04]  /*1320*/  LEA R16, P1, R28, UR4, 0x2 ;  /* 0x000000041c107c11 */ /* 0x002fc8000f8210ff */
[----:B------:R-:W-:Y:S01]  /*1330*/  LEA.HI.X R17, R28, UR5, R21, 0x2, P1 ;  /* 0x000000051c117c11 */ /* 0x000fe200088f1415 */
[----:B------:R-:W-:Y:S01]  /*1340*/  IMAD.WIDE R20, R7, 0x4, R14 ;  /* 0x0000000407147825 */ /* 0x000fe200078e020e */
        /* <DEDUP_REMOVED lines=22> */
[----:B------:R-:W-:Y:S01]  /*14b0*/  VIADD R25, R25, 0x8 ;  /* 0x0000000819197836 */ /* 0x000fe20000000000 */
[----:B------:R-:W-:Y:S02]  /*14c0*/  LEA.HI.X.SX32 R29, R13, RZ, 0x1, P1 ;  /* 0x000000ff0d1d7211 */ /* 0x000fe400008f0eff */
[C---:B-1----:R-:W-:Y:S01]  /*14d0*/  LEA R16, P1, R28.reuse, UR4, 0x2 ;  /* 0x000000041c107c11 */ /* 0x042fe2000f8210ff */
[----:B--2---:R3:W-:Y:S04]  /*14e0*/  REDG.E.ADD.F32.FTZ.RN.STRONG.GPU desc[UR6][R18.64], R27 ;  /* 0x0000001b120079a6 */ /* 0x0047e8000c12f306 */
[----:B------:R-:W2:Y:S01]  /*14f0*/  LDG.E R15, desc[UR6][R14.64] ;  /* 0x000000060e0f7981 */ /* 0x000ea2000c1e1900 */
[----:B------:R-:W-:Y:S02]  /*1500*/  LEA.HI.X R17, R28, UR5, R29, 0x2, P1 ;  /* 0x000000051c117c11 */ /* 0x000fe400088f141d */
[----:B------:R-:W-:Y:S01]  /*1510*/  ISETP.NE.AND P1, PT, R25, RZ, PT ;  /* 0x000000ff1900720c */ /* 0x000fe20003f25270 */
[C---:B------:R-:W-:Y:S01]  /*1520*/  IMAD R23, R11.reuse, 0x8, R23 ;  /* 0x000000080b177824 */ /* 0x040fe200078e0217 */
[C---:B------:R-:W-:Y:S01]  /*1530*/  LEA R8, R11.reuse, R8, 0x3 ;  /* 0x000000080b087211 */ /* 0x040fe200078e18ff */
[C---:B------:R-:W-:Y:S01]  /*1540*/  IMAD R5, R11.reuse, 0x8, R5 ;  /* 0x000000080b057824 */ /* 0x040fe200078e0205 */
[C---:B------:R-:W-:Y:S01]  /*1550*/  LEA R22, R11.reuse, R22, 0x3 ;  /* 0x000000160b167211 */ /* 0x040fe200078e18ff */
[----:B------:R-:W-:-:S02]  /*1560*/  IMAD R9, R11, 0x8, R9 ;  /* 0x000000080b097824 */ /* 0x000fc400078e0209 */
[C---:B------:R-:W-:Y:S02]  /*1570*/  IMAD R10, R11.reuse, 0x8, R10 ;  /* 0x000000080b0a7824 */ /* 0x040fe400078e020a */
[C---:B------:R-:W-:Y:S02]  /*1580*/  IMAD R12, R11.reuse, 0x8, R12 ;  /* 0x000000080b0c7824 */ /* 0x040fe400078e020c */
[----:B------:R-:W-:Y:S02]  /*1590*/  IMAD R13, R11, 0x8, R13 ;  /* 0x000000080b0d7824 */ /* 0x000fe400078e020d */
[----:B------:R-:W-:Y:S01]  /*15a0*/  IMAD R24, R7, 0x8, R24 ;  /* 0x0000000807187824 */ /* 0x000fe200078e0218 */
[----:B--2---:R3:W-:Y:S01]  /*15b0*/  REDG.E.ADD.F32.FTZ.RN.STRONG.GPU desc[UR6][R16.64], R15 ;  /* 0x0000000f100079a6 */ /* 0x0047e2000c12f306 */
[----:B------:R-:W-:Y:S05]  /*15c0*/  @P1 BRA `(.L_x_72) ;  /* 0xfffffff800ec1947 */ /* 0x000fea000383ffff */
.L_x_71:
[----:B------:R-:W-:Y:S05]  /*15d0*/  @!P0 BRA `(.L_x_70) ;  /* 0x0000000400408947 */ /* 0x000fea0003800000 */
[----:B------:R-:W-:Y:S02]  /*15e0*/  ISETP.GE.U32.AND P1, PT, R4, 0x4, PT ;  /* 0x000000040400780c */ /* 0x000fe40003f26070 */
[----:B---3--:R-:W-:-:S04]  /*15f0*/  LOP3.LUT R16, R0, 0x3, RZ, 0xc0, !PT ;  /* 0x0000000300107812 */ /* 0x008fc800078ec0ff */
[----:B------:R-:W-:-:S07]  /*1600*/  ISETP.NE.AND P0, PT, R16, RZ, PT ;  /* 0x000000ff1000720c */ /* 0x000fce0003f05270 */
[----:B------:R-:W-:Y:S06]  /*1610*/  @!P1 BRA `(.L_x_73) ;  /* 0x0000000000949947 */ /* 0x000fec0003800000 */
[----:B------:R-:W0:Y:S01]  /*1620*/  LDC R7, c[0x0][0x3a0] ;  /* 0x0000e800ff077b82 */ /* 0x000e220000000800 */
[----:B------:R-:W1:Y:S07]  /*1630*/  LDCU.64 UR4, c[0x0][0x398] ;  /* 0x00007300ff0477ac */ /* 0x000e6e0008000a00 */
[----:B------:R-:W2:Y:S01]  /*1640*/  LDC.64 R4, c[0x0][0x380] ;  /* 0x0000e000ff047b82 */ /* 0x000ea20000000a00 */
[----:B0-----:R-:W-:-:S04]  /*1650*/  IMAD R9, R6, R7, R3 ;  /* 0x0000000706097224 */ /* 0x001fc800078e0203 */
[----:B--2---:R-:W-:-:S05]  /*1660*/  IMAD.WIDE R4, R9, 0x4, R4 ;  /* 0x0000000409047825 */ /* 0x004fca00078e0204 */
[----:B------:R-:W2:Y:S01]  /*1670*/  LDG.E R17, desc[UR6][R4.64] ;  /* 0x0000000604117981 */ /* 0x000ea2000c1e1900 */
[----:B------:R-:W-:-:S05]  /*1680*/  IMAD R10, R6, R11, RZ ;  /* 0x0000000b060a7224 */ /* 0x000fca00078e02ff */
[----:B------:R-:W-:-:S04]  /*1690*/  IADD3 R8, P1, PT, R10, R2, RZ ;  /* 0x000000020a087210 */ /* 0x000fc80007f3e0ff */
[----:B------:R-:W-:Y:S02]  /*16a0*/  LEA.HI.X.SX32 R9, R10, RZ, 0x1, P1 ;  /* 0x000000ff0a097211 */ /* 0x000fe400008f0eff */
[----:B-1----:R-:W-:-:S04]  /*16b0*/  LEA R12, P1, R8, UR4, 0x2 ;  /* 0x00000004080c7c11 */ /* 0x002fc8000f8210ff */
[----:B------:R-:W-:Y:S01]  /*16c0*/  LEA.HI.X R13, R8, UR5, R9, 0x2, P1 ;  /* 0x00000005080d7c11 */ /* 0x000fe200088f1409 */
[----:B------:R-:W-:-:S04]  /*16d0*/  IMAD.WIDE R8, R7, 0x4, R4 ;  /* 0x0000000407087825 */ /* 0x000fc800078e0204 */
[----:B--2---:R0:W-:Y:S04]  /*16e0*/  REDG.E.ADD.F32.FTZ.RN.STRONG.GPU desc[UR6][R12.64], R17 ;  /* 0x000000110c0079a6 */ /* 0x0041e8000c12f306 */
[----:B------:R-:W2:Y:S01]  /*16f0*/  LDG.E R19, desc[UR6][R8.64] ;  /* 0x0000000608137981 */ /* 0x000ea2000c1e1900 */
[----:B------:R-:W-:-:S05]  /*1700*/  IMAD.IADD R10, R10, 0x1, R11 ;  /* 0x000000010a0a7824 */ /* 0x000fca00078e020b */
[----:B------:R-:W-:-:S04]  /*1710*/  IADD3 R4, P1, PT, R10, R2, RZ ;  /* 0x000000020a047210 */ /* 0x000fc80007f3e0ff */
[----:B------:R-:W-:Y:S02]  /*1720*/  LEA.HI.X.SX32 R5, R10, RZ, 0x1, P1 ;  /* 0x000000ff0a057211 */ /* 0x000fe400008f0eff */
[----:B------:R-:W-:-:S04]  /*1730*/  LEA R14, P1, R4, UR4, 0x2 ;  /* 0x00000004040e7c11 */ /* 0x000fc8000f8210ff */
[----:B------:R-:W-:Y:S01]  /*1740*/  LEA.HI.X R15, R4, UR5, R5, 0x2, P1 ;  /* 0x00000005040f7c11 */ /* 0x000fe200088f1405 */
[----:B------:R-:W-:-:S04]  /*1750*/  IMAD.WIDE R4, R7, 0x4, R8 ;  /* 0x0000000407047825 */ /* 0x000fc800078e0208 */
[----:B--2---:R1:W-:Y:S04]  /*1760*/  REDG.E.ADD.F32.FTZ.RN.STRONG.GPU desc[UR6][R14.64], R19 ;  /* 0x000000130e0079a6 */ /* 0x0043e8000c12f306 */
[----:B------:R-:W2:Y:S01]  /*1770*/  LDG.E R21, desc[UR6][R4.64] ;  /* 0x0000000604157981 */ /* 0x000ea2000c1e1900 */
[----:B------:R-:W-:-:S05]  /*1780*/  IMAD.IADD R10, R10, 0x1, R11 ;  /* 0x000000010a0a7824 */ /* 0x000fca00078e020b */
[----:B0-----:R-:W-:-:S04]  /*1790*/  IADD3 R13, P1, PT, R10, R2, RZ ;  /* 0x000000020a0d7210 */ /* 0x001fc80007f3e0ff */
[----:B------:R-:W-:Y:S02]  /*17a0*/  LEA.HI.X.SX32 R8, R10, RZ, 0x1, P1 ;  /* 0x000000ff0a087211 */ /* 0x000fe400008f0eff */
[----:B------:R-:W-:-:S04]  /*17b0*/  LEA R12, P1, R13, UR4, 0x2 ;  /* 0x000000040d0c7c11 */ /* 0x000fc8000f8210ff */
        /* <DEDUP_REMOVED lines=8> */
[----:B------:R-:W-:-:S05]  /*1840*/  LEA.HI.X R5, R10, UR5, R7, 0x2, P1 ;  /* 0x000000050a057c11 */ /* 0x000fca00088f1407 */
[----:B--2---:R1:W-:Y:S01]  /*1850*/  REDG.E.ADD.F32.FTZ.RN.STRONG.GPU desc[UR6][R4.64], R9 ;  /* 0x00000009040079a6 */ /* 0x0043e2000c12f306 */
[----:B------:R-:W-:-:S07]  /*1860*/  IADD3 R6, PT, PT, R6, 0x4, RZ ;  /* 0x0000000406067810 */ /* 0x000fce0007ffe0ff */
.L_x_73:
[----:B------:R-:W-:Y:S05]  /*1870*/  @!P0 BRA `(.L_x_70) ;  /* 0x0000000000988947 */ /* 0x000fea0003800000 */
[----:B------:R-:W-:Y:S02]  /*1880*/  ISETP.NE.AND P1, PT, R16, 0x1, PT ;  /* 0x000000011000780c */ /* 0x000fe40003f25270 */
[----:B------:R-:W-:-:S04]  /*1890*/  LOP3.LUT R0, R0, 0x1, RZ, 0xc0, !PT ;  /* 0x0000000100007812 */ /* 0x000fc800078ec0ff */
[----:B------:R-:W-:-:S07]  /*18a0*/  ISETP.NE.U32.AND P0, PT, R0, 0x1, PT ;  /* 0x000000010000780c */ /* 0x000fce0003f05070 */
[----:B------:R-:W-:Y:S06]  /*18b0*/  @!P1 BRA `(.L_x_74) ;  /* 0x0000000000549947 */ /* 0x000fec0003800000 */
[----:B-1----:R-:W0:Y:S01]  /*18c0*/  LDC R13, c[0x0][0x3a0] ;  /* 0x0000e800ff0d7b82 */ /* 0x002e220000000800 */
[----:B------:R-:W1:Y:S07]  /*18d0*/  LDCU.64 UR4, c[0x0][0x398] ;  /* 0x00007300ff0477ac */ /* 0x000e6e0008000a00 */
[----:B------:R-:W2:Y:S01]  /*18e0*/  LDC.64 R4, c[0x0][0x380] ;  /* 0x0000e000ff047b82 */ /* 0x000ea20000000a00 */
[----:B0-----:R-:W-:-:S04]  /*18f0*/  IMAD R7, R6, R13, R3 ;  /* 0x0000000d06077224 */ /* 0x001fc800078e0203 */
[----:B--2---:R-:W-:-:S05]  /*1900*/  IMAD.WIDE R4, R7, 0x4, R4 ;  /* 0x0000000407047825 */ /* 0x004fca00078e0204 */
[----:B------:R-:W2:Y:S01]  /*1910*/  LDG.E R7, desc[UR6][R4.64] ;  /* 0x0000000604077981 */ /* 0x000ea2000c1e1900 */
[----:B------:R-:W-:Y:S02]  /*1920*/  IMAD R0, R6, R11, RZ ;  /* 0x0000000b06007224 */ /* 0x000fe400078e02ff */
[----:B------:R-:W-:-:S03]  /*1930*/  IMAD.WIDE R12, R13, 0x4, R4 ;  /* 0x000000040d0c7825 */ /* 0x000fc600078e0204 */
[----:B------:R-:W-:-:S04]  /*1940*/  IADD3 R9, P1, PT, R0, R2, RZ ;  /* 0x0000000200097210 */ /* 0x000fc80007f3e0ff */
[----:B------:R-:W-:Y:S02]  /*1950*/  LEA.HI.X.SX32 R10, R0, RZ, 0x1, P1 ;  /* 0x000000ff000a7211 */ /* 0x000fe400008f0eff */
[----:B-1----:R-:W-:-:S04]  /*1960*/  LEA R8, P1, R9, UR4, 0x2 ;  /* 0x0000000409087c11 */ /* 0x002fc8000f8210ff */
[----:B------:R-:W-:Y:S01]  /*1970*/  LEA.HI.X R9, R9, UR5, R10, 0x2, P1 ;  /* 0x0000000509097c11 */ /* 0x000fe200088f140a */
[----:B------:R-:W-:-:S04]  /*1980*/  IMAD.IADD R15, R0, 0x1, R11 ;  /* 0x00000001000f7824 */ /* 0x000fc800078e020b */
[----:B--2---:R0:W-:Y:S04]  /*1990*/  REDG.E.ADD.F32.FTZ.RN.STRONG.GPU desc[UR6][R8.64], R7 ;  /* 0x00000007080079a6 */ /* 0x0041e8000c12f306 */
[----:B------:R-:W2:Y:S01]  /*19a0*/  LDG.E R13, desc[UR6][R12.64] ;  /* 0x000000060c0d7981 */ /* 0x000ea2000c1e1900 */
[----:B------:R-:W-:-:S04]  /*19b0*/  IADD3 R0, P1, PT, R15, R2, RZ ;  /* 0x000000020f007210 */ /* 0x000fc80007f3e0ff */
[----:B------:R-:W-:Y:S02]  /*19c0*/  LEA.HI.X.SX32 R15, R15, RZ, 0x1, P1 ;  /* 0x000000ff0f0f7211 */ /* 0x000fe400008f0eff */
[----:B------:R-:W-:-:S04]  /*19d0*/  LEA R4, P1, R0, UR4, 0x2 ;  /* 0x0000000400047c11 */ /* 0x000fc8000f8210ff */
[----:B------:R-:W-:-:S05]  /*19e0*/  LEA.HI.X R5, R0, UR5, R15, 0x2, P1 ;  /* 0x0000000500057c11 */ /* 0x000fca00088f140f */
[----:B--2---:R0:W-:Y:S01]  /*19f0*/  REDG.E.ADD.F32.FTZ.RN.STRONG.GPU desc[UR6][R4.64], R13 ;  /* 0x0000000d040079a6 */ /* 0x0041e2000c12f306 */
[----:B------:R-:W-:-:S07]  /*1a00*/  VIADD R6, R6, 0x2 ;  /* 0x0000000206067836 */ /* 0x000fce0000000000 */
.L_x_74:
[----:B------:R-:W-:Y:S05]  /*1a10*/  @P0 BRA `(.L_x_70) ;  /* 0x0000000000300947 */ /* 0x000fea0003800000 */
[----:B01----:R-:W0:Y:S01]  /*1a20*/  LDC.64 R4, c[0x0][0x380] ;  /* 0x0000e000ff047b82 */ /* 0x003e220000000a00 */
[----:B------:R-:W1:Y:S02]  /*1a30*/  LDCU UR4, c[0x0][0x3a0] ;  /* 0x00007400ff0477ac */ /* 0x000e640008000800 */
[----:B-1----:R-:W-:Y:S01]  /*1a40*/  IMAD R3, R6, UR4, R3 ;  /* 0x0000000406037c24 */ /* 0x002fe2000f8e0203 */
[----:B------:R-:W1:Y:S03]  /*1a50*/  LDCU.64 UR4, c[0x0][0x398] ;  /* 0x00007300ff0477ac */ /* 0x000e660008000a00 */
[----:B0-----:R-:W-:-:S06]  /*1a60*/  IMAD.WIDE R4, R3, 0x4, R4 ;  /* 0x0000000403047825 */ /* 0x001fcc00078e0204 */
[----:B------:R-:W2:Y:S01]  /*1a70*/  LDG.E R5, desc[UR6][R4.64] ;  /* 0x0000000604057981 */ /* 0x000ea2000c1e1900 */
[----:B------:R-:W-:-:S05]  /*1a80*/  IMAD R11, R6, R11, RZ ;  /* 0x0000000b060b7224 */ /* 0x000fca00078e02ff */
[----:B------:R-:W-:-:S04]  /*1a90*/  IADD3 R0, P0, PT, R11, R2, RZ ;  /* 0x000000020b007210 */ /* 0x000fc80007f1e0ff */
[----:B------:R-:W-:Y:S02]  /*1aa0*/  LEA.HI.X.SX32 R11, R11, RZ, 0x1, P0 ;  /* 0x000000ff0b0b7211 */ /* 0x000fe400000f0eff */
[----:B-1----:R-:W-:-:S04]  /*1ab0*/  LEA R6, P0, R0, UR4, 0x2 ;  /* 0x0000000400067c11 */ /* 0x002fc8000f8010ff */
[----:B------:R-:W-:-:S05]  /*1ac0*/  LEA.HI.X R7, R0, UR5, R11, 0x2, P0 ;  /* 0x0000000500077c11 */ /* 0x000fca00080f140b */
[----:B--2---:R2:W-:Y:S04]  /*1ad0*/  REDG.E.ADD.F32.FTZ.RN.STRONG.GPU desc[UR6][R6.64], R5 ;  /* 0x00000005060079a6 */ /* 0x0045e8000c12f306 */
.L_x_70:
[----:B012---:R-:W0:Y:S01]  /*1ae0*/  LDC.64 R4, c[0x0][0x3b0] ;  /* 0x0000ec00ff047b82 */ /* 0x007e220000000a00 */
[----:B------:R-:W-:Y:S02]  /*1af0*/  IMAD.MOV.U32 R7, RZ, RZ, 0x1 ;  /* 0x00000001ff077424 */ /* 0x000fe400078e00ff */
[----:B0-----:R-:W-:-:S05]  /*1b00*/  IMAD.WIDE.U32 R2, R2, 0x4, R4 ;  /* 0x0000000402027825 */ /* 0x001fca00078e0004 */
[----:B------:R-:W-:Y:S01]  /*1b10*/  REDG.E.ADD.STRONG.GPU desc[UR6][R2.64], R7 ;  /* 0x000000070200798e */ /* 0x000fe2000c12e106 */
[----:B------:R-:W-:Y:S05]  /*1b20*/  EXIT ;  /* 0x000000000000794d */ /* 0x000fea0003800000 */
.L_x_75:
        /* <DEDUP_REMOVED lines=13> */
.L_x_83:


//--------------------- .nv.shared._ZN3cub18CUB_300001_SM_10006detail8for_each13static_kernelINS2_12policy_hub_t12policy_500_tElN6thrust24THRUST_300001_SM_1000_NS8cuda_cub6__fill7functorINS7_6detail15normal_iteratorINS7_10device_ptrIiEEEEiEEEEvT0_T1_ --------------------------
	.section	.nv.shared._ZN3cub18CUB_300001_SM_10006detail8for_each13static_kernelINS2_12policy_hub_t12policy_500_tElN6thrust24THRUST_300001_SM_1000_NS8cuda_cub6__fill7functorINS7_6detail15normal_iteratorINS7_10device_ptrIiEEEEiEEEEvT0_T1_,"aw",@nobits
	.sectionflags	@""
	.align	16
	.zero		1024


//--------------------- .nv.shared.reserved.0     --------------------------
	.section	.nv.shared.reserved.0,"aw",@nobits
	.weak		__nv_reservedSMEM_offset_0_alias
	.size		__nv_reservedSMEM_offset_0_alias, 0, 64
	.other		__nv_reservedSMEM_offset_0_alias,@"STO_CUDA_RESERVED_SHARED STV_DEFAULT"
__nv_reservedSMEM_offset_0_alias:
	.zero		0
	.zero		64


//--------------------- .nv.global                --------------------------
	.section	.nv.global,"aw",@nobits
.nv.global:
	.type		_ZN34_INTERNAL_ea713404_4_k_cu_34badcfd6thrust24THRUST_300001_SM_1000_NS3seqE,@object
	.size		_ZN34_INTERNAL_ea713404_4_k_cu_34badcfd6thrust24THRUST_300001_SM_1000_NS3seqE,(_ZN34_INTERNAL_ea713404_4_k_cu_34badcfd4cuda3std3__48in_placeE - _ZN34_INTERNAL_ea713404_4_k_cu_34badcfd6thrust24THRUST_300001_SM_1000_NS3seqE)
_ZN34_INTERNAL_ea713404_4_k_cu_34badcfd6thrust24THRUST_300001_SM_1000_NS3seqE:
	.zero		1
	.type		_ZN34_INTERNAL_ea713404_4_k_cu_34badcfd4cuda3std3__48in_placeE,@object
	.size		_ZN34_INTERNAL_ea713404_4_k_cu_34badcfd4cuda3std3__48in_placeE,(_ZN34_INTERNAL_ea713404_4_k_cu_34badcfd4cuda3std6ranges3__45__cpo4sizeE - _ZN34_INTERNAL_ea713404_4_k_cu_34badcfd4cuda3std3__48in_placeE)
_ZN34_INTERNAL_ea713404_4_k_cu_34badcfd4cuda3std3__48in_placeE:
	.zero		1
	.type		_ZN34_INTERNAL_ea713404_4_k_cu_34badcfd4cuda3std6ranges3__45__cpo4sizeE,@object
	.size		_ZN34_INTERNAL_ea713404_4_k_cu_34badcfd4cuda3std6ranges3__45__cpo4sizeE,(_ZN34_INTERNAL_ea713404_4_k_cu_34badcfd6thrust24THRUST_300001_SM_1000_NS12placeholders2_3E - _ZN34_INTERNAL_ea713404_4_k_cu_34badcfd4cuda3std6ranges3__45__cpo4sizeE)
_ZN34_INTERNAL_ea713404_4_k_cu_34badcfd4cuda3std6ranges3__45__cpo4sizeE:
	.zero		1
	.type		_ZN34_INTERNAL_ea713404_4_k_cu_34badcfd6thrust24THRUST_300001_SM_1000_NS12placeholders2_3E,@object
	.size		_ZN34_INTERNAL_ea713404_4_k_cu_34badcfd6thrust24THRUST_300001_SM_1000_NS12placeholders2_3E,(_ZN34_INTERNAL_ea713404_4_k_cu_34badcfd4cuda3std3__45__cpo6cbeginE - _ZN34_INTERNAL_ea713404_4_k_cu_34badcfd6thrust24THRUST_300001_SM_1000_NS12placeholders2_3E)
_ZN34_INTERNAL_ea713404_4_k_cu_34badcfd6thrust24THRUST_300001_SM_1000_NS12placeholders2_3E:
	.zero		1
	.type		_ZN34_INTERNAL_ea713404_4_k_cu_34badcfd4cuda3std3__45__cpo6cbeginE,@object
	.size		_ZN34_INTERNAL_ea713404_4_k_cu_34badcfd4cuda3std3__45__cpo6cbeginE,(_ZN34_INTERNAL_ea713404_4_k_cu_34badcfd4cuda3std6ranges3__45__cpo6cbeginE - _ZN34_INTERNAL_ea713404_4_k_cu_34badcfd4cuda3std3__45__cpo6cbeginE)
_ZN34_INTERNAL_ea713404_4_k_cu_34badcfd4cuda3std3__45__cpo6cbeginE:
	.zero		1
	.type		_ZN34_INTERNAL_ea713404_4_k_cu_34badcfd4cuda3std6ranges3__45__cpo6cbeginE,@object
	.size		_ZN34_INTERNAL_ea713404_4_k_cu_34badcfd4cuda3std6ranges3__45__cpo6cbeginE,(_ZN34_INTERNAL_ea713404_4_k_cu_34badcfd6thrust24THRUST_300001_SM_1000_NS12placeholders2_7E - _ZN34_INTERNAL_ea713404_4_k_cu_34badcfd4cuda3std6ranges3__45__cpo6cbeginE)
_ZN34_INTERNAL_ea713404_4_k_cu_34badcfd4cuda3std6ranges3__45__cpo6cbeginE:
	.zero		1
	.type		_ZN34_INTERNAL_ea713404_4_k_cu_34badcfd6thrust24THRUST_300001_SM_1000_NS12placeholders2_7E,@object
	.size		_ZN34_INTERNAL_ea713404_4_k_cu_34badcfd6thrust24THRUST_300001_SM_1000_NS12placeholders2_7E,(_ZN34_INTERNAL_ea713404_4_k_cu_34badcfd4cuda3std3__45__cpo7crbeginE - _ZN34_INTERNAL_ea713404_4_k_cu_34badcfd6thrust24THRUST_300001_SM_1000_NS12placeholders2_7E)
_ZN34_INTERNAL_ea713404_4_k_cu_34badcfd6thrust24THRUST_300001_SM_1000_NS12placeholders2_7E:
	.zero		1
	.type		_ZN34_INTERNAL_ea713404_4_k_cu_34badcfd4cuda3std3__45__cpo7crbeginE,@object
	.size		_ZN34_INTERNAL_ea713404_4_k_cu_34badcfd4cuda3std3__45__cpo7crbeginE,(_ZN34_INTERNAL_ea713404_4_k_cu_34badcfd4cuda3std6ranges3__45__cpo4nextE - _ZN34_INTERNAL_ea713404_4_k_cu_34badcfd4cuda3std3__45__cpo7crbeginE)
_ZN34_INTERNAL_ea713404_4_k_cu_34badcfd4cuda3std3__45__cpo7crbeginE:
	.zero		1
	.type		_ZN34_INTERNAL_ea713404_4_k_cu_34badcfd4cuda3std6ranges3__45__cpo4nextE,@object
	.size		_ZN34_INTERNAL_ea713404_4_k_cu_34badcfd4cuda3std6ranges3__45__cpo4nextE,(_ZN34_INTERNAL_ea713404_4_k_cu_34badcfd4cuda3std6ranges3__45__cpo4swapE - _ZN34_INTERNAL_ea713404_4_k_cu_34badcfd4cuda3std6ranges3__45__cpo4nextE)
_ZN34_INTERNAL_ea713404_4_k_cu_34badcfd4cuda3std6ranges3__45__cpo4nextE:
	.zero		1
	.type		_ZN34_INTERNAL_ea713404_4_k_cu_34badcfd4cuda3std6ranges3__45__cpo4swapE,@object
	.size		_ZN34_INTERNAL_ea713404_4_k_cu_34badcfd4cuda3std6ranges3__45__cpo4swapE,(_ZN34_INTERNAL_ea713404_4_k_cu_34badcfd6thrust24THRUST_300001_SM_1000_NS8cuda_cub10par_nosyncE - _ZN34_INTERNAL_ea713404_4_k_cu_34badcfd4cuda3std6ranges3__45__cpo4swapE)
_ZN34_INTERNAL_ea713404_4_k_cu_34badcfd4cuda3std6ranges3__45__cpo4swapE:
	.zero		1
	.type		_ZN34_INTERNAL_ea713404_4_k_cu_34badcfd6thrust24THRUST_300001_SM_1000_NS8cuda_cub10par_nosyncE,@object
	.size		_ZN34_INTERNAL_ea713404_4_k_cu_34badcfd6thrust24THRUST_300001_SM_1000_NS8cuda_cub10par_nosyncE,(_ZN34_INTERNAL_ea713404_4_k_cu_34badcfd6thrust24THRUST_300001_SM_1000_NS12placeholders2_9E - _ZN34_INTERNAL_ea713404_4_k_cu_34badcfd6thrust24THRUST_300001_SM_1000_NS8cuda_cub10par_nosyncE)
_ZN34_INTERNAL_ea713404_4_k_cu_34badcfd6thrust24THRUST_300001_SM_1000_NS8cuda_cub10par_nosyncE:
	.zero		1
	.type		_ZN34_INTERNAL_ea713404_4_k_cu_34badcfd6thrust24THRUST_300001_SM_1000_NS12placeholders2_9E,@object
	.size		_ZN34_INTERNAL_ea713404_4_k_cu_34badcfd6thrust24THRUST_300001_SM_1000_NS12placeholders2_9E,(_ZN34_INTERNAL_ea713404_4_k_cu_34badcfd4cuda3std3__436_GLOBAL__N__ea713404_4_k_cu_34badcfd6ignoreE - _ZN34_INTERNAL_ea713404_4_k_cu_34badcfd6thrust24THRUST_300001_SM_1000_NS12placeholders2_9E)
_ZN34_INTERNAL_ea713404_4_k_cu_34badcfd6thrust24THRUST_300001_SM_1000_NS12placeholders2_9E:
	.zero		1
	.type		_ZN34_INTERNAL_ea713404_4_k_cu_34badcfd4cuda3std3__436_GLOBAL__N__ea713404_4_k_cu_34badcfd6ignoreE,@object
	.size		_ZN34_INTERNAL_ea713404_4_k_cu_34badcfd4cuda3std3__436_GLOBAL__N__ea713404_4_k_cu_34badcfd6ignoreE,(_ZN34_INTERNAL_ea713404_4_k_cu_34badcfd4cuda3std6ranges3__45__cpo4dataE - _ZN34_INTERNAL_ea713404_4_k_cu_34badcfd4cuda3std3__436_GLOBAL__N__ea713404_4_k_cu_34badcfd6ignoreE)
_ZN34_INTERNAL_ea713404_4_k_cu_34badcfd4cuda3std3__436_GLOBAL__N__ea713404_4_k_cu_34badcfd6ignoreE:
	.zero		1
	.type		_ZN34_INTERNAL_ea713404_4_k_cu_34badcfd4cuda3std6ranges3__45__cpo4dataE,@object
	.size		_ZN34_INTERNAL_ea713404_4_k_cu_34badcfd4cuda3std6ranges3__45__cpo4dataE,(_ZN34_INTERNAL_ea713404_4_k_cu_34badcfd6thrust24THRUST_300001_SM_1000_NS12placeholders2_1E - _ZN34_INTERNAL_ea713404_4_k_cu_34badcfd4cuda3std6ranges3__45__cpo4dataE)
_ZN34_INTERNAL_ea713404_4_k_cu_34badcfd4cuda3std6ranges3__45__cpo4dataE:
	.zero		1
	.type		_ZN34_INTERNAL_ea713404_4_k_cu_34badcfd6thrust24THRUST_300001_SM_1000_NS12placeholders2_1E,@object
	.size		_ZN34_INTERNAL_ea713404_4_k_cu_34badcfd6thrust24THRUST_300001_SM_1000_NS12placeholders2_1E,(_ZN34_INTERNAL_ea713404_4_k_cu_34badcfd4cuda3std3__45__cpo5beginE - _ZN34_INTERNAL_ea713404_4_k_cu_34badcfd6thrust24THRUST_300001_SM_1000_NS12placeholders2_1E)
_ZN34_INTERNAL_ea713404_4_k_cu_34badcfd6thrust24THRUST_300001_SM_1000_NS12placeholders2_1E:
	.zero		1
	.type		_ZN34_INTERNAL_ea713404_4_k_cu_34badcfd4cuda3std3__45__cpo5beginE,@object
	.size		_ZN34_INTERNAL_ea713404_4_k_cu_34badcfd4cuda3std3__45__cpo5beginE,(_ZN34_INTERNAL_ea713404_4_k_cu_34badcfd4cuda3std6ranges3__45__cpo5beginE - _ZN34_INTERNAL_ea713404_4_k_cu_34badcfd4cuda3std3__45__cpo5beginE)
_ZN34_INTERNAL_ea713404_4_k_cu_34badcfd4cuda3std3__45__cpo5beginE:
	.zero		1
	.type		_ZN34_INTERNAL_ea713404_4_k_cu_34badcfd4cuda3std6ranges3__45__cpo5beginE,@object
	.size		_ZN34_INTERNAL_ea713404_4_k_cu_34badcfd4cuda3std6ranges3__45__cpo5beginE,(_ZN34_INTERNAL_ea713404_4_k_cu_34badcfd6thrust24THRUST_300001_SM_1000_NS12placeholders2_5E - _ZN34_INTERNAL_ea713404_4_k_cu_34badcfd4cuda3std6ranges3__45__cpo5beginE)
_ZN34_INTERNAL_ea713404_4_k_cu_34badcfd4cuda3std6ranges3__45__cpo5beginE:
	.zero		1
	.type		_ZN34_INTERNAL_ea713404_4_k_cu_34badcfd6thrust24THRUST_300001_SM_1000_NS12placeholders2_5E,@object
	.size		_ZN34_INTERNAL_ea713404_4_k_cu_34badcfd6thrust24THRUST_300001_SM_1000_NS12placeholders2_5E,(_ZN34_INTERNAL_ea713404_4_k_cu_34badcfd4cuda3std3__45__cpo6rbeginE - _ZN34_INTERNAL_ea713404_4_k_cu_34badcfd6thrust24THRUST_300001_SM_1000_NS12placeholders2_5E)
_ZN34_INTERNAL_ea713404_4_k_cu_34badcfd6thrust24THRUST_300001_SM_1000_NS12placeholders2_5E:
	.zero		1
	.type		_ZN34_INTERNAL_ea713404_4_k_cu_34badcfd4cuda3std3__45__cpo6rbeginE,@object
	.size		_ZN34_INTERNAL_ea713404_4_k_cu_34badcfd4cuda3std3__45__cpo6rbeginE,(_ZN34_INTERNAL_ea713404_4_k_cu_34badcfd4cuda3std6ranges3__45__cpo7advanceE - _ZN34_INTERNAL_ea713404_4_k_cu_34badcfd4cuda3std3__45__cpo6rbeginE)
_ZN34_INTERNAL_ea713404_4_k_cu_34badcfd4cuda3std3__45__cpo6rbeginE:
	.zero		1
	.type		_ZN34_INTERNAL_ea713404_4_k_cu_34badcfd4cuda3std6ranges3__45__cpo7advanceE,@object
	.size		_ZN34_INTERNAL_ea713404_4_k_cu_34badcfd4cuda3std6ranges3__45__cpo7advanceE,(_ZN34_INTERNAL_ea713404_4_k_cu_34badcfd4cuda3std3__47nulloptE - _ZN34_INTERNAL_ea713404_4_k_cu_34badcfd4cuda3std6ranges3__45__cpo7advanceE)
_ZN34_INTERNAL_ea713404_4_k_cu_34badcfd4cuda3std6ranges3__45__cpo7advanceE:
	.zero		1
	.type		_ZN34_INTERNAL_ea713404_4_k_cu_34badcfd4cuda3std3__47nulloptE,@object
	.size		_ZN34_INTERNAL_ea713404_4_k_cu_34badcfd4cuda3std3__47nulloptE,(_ZN34_INTERNAL_ea713404_4_k_cu_34badcfd4cuda3std6ranges3__45__cpo8distanceE - _ZN34_INTERNAL_ea713404_4_k_cu_34badcfd4cuda3std3__47nulloptE)
_ZN34_INTERNAL_ea713404_4_k_cu_34badcfd4cuda3std3__47nulloptE:
	.zero		1
	.type		_ZN34_INTERNAL_ea713404_4_k_cu_34badcfd4cuda3std6ranges3__45__cpo8distanceE,@object
	.size		_ZN34_INTERNAL_ea713404_4_k_cu_34badcfd4cuda3std6ranges3__45__cpo8distanceE,(_ZN34_INTERNAL_ea713404_4_k_cu_34badcfd6thrust24THRUST_300001_SM_1000_NS12placeholders3_10E - _ZN34_INTERNAL_ea713404_4_k_cu_34badcfd4cuda3std6ranges3__45__cpo8distanceE)
_ZN34_INTERNAL_ea713404_4_k_cu_34badcfd4cuda3std6ranges3__45__cpo8distanceE:
	.zero		1
	.type		_ZN34_INTERNAL_ea713404_4_k_cu_34badcfd6thrust24THRUST_300001_SM_1000_NS12placeholders3_10E,@object
	.size		_ZN34_INTERNAL_ea713404_4_k_cu_34badcfd6thrust24THRUST_300001_SM_1000_NS12placeholders3_10E,(_ZN34_INTERNAL_ea713404_4_k_cu_34badcfd4cuda3std3__419piecewise_constructE - _ZN34_INTERNAL_ea713404_4_k_cu_34badcfd6thrust24THRUST_300001_SM_1000_NS12placeholders3_10E)
_ZN34_INTERNAL_ea713404_4_k_cu_34badcfd6thrust24THRUST_300001_SM_1000_NS12placeholders3_10E:
	.zero		1
	.type		_ZN34_INTERNAL_ea713404_4_k_cu_34badcfd4cuda3std3__419piecewise_constructE,@object
	.size		_ZN34_INTERNAL_ea713404_4_k_cu_34badcfd4cuda3std3__419piecewise_constructE,(_ZN34_INTERNAL_ea713404_4_k_cu_34badcfd4cuda3std6ranges3__45__cpo5cdataE - _ZN34_INTERNAL_ea713404_4_k_cu_34badcfd4cuda3std3__419piecewise_constructE)
_ZN34_INTERNAL_ea713404_4_k_cu_34badcfd4cuda3std3__419piecewise_constructE:
	.zero		1
	.type		_ZN34_INTERNAL_ea713404_4_k_cu_34badcfd4cuda3std6ranges3__45__cpo5cdataE,@object
	.size		_ZN34_INTERNAL_ea713404_4_k_cu_34badcfd4cuda3std6ranges3__45__cpo5cdataE,(_ZN34_INTERNAL_ea713404_4_k_cu_34badcfd6thrust24THRUST_300001_SM_1000_NS12placeholders2_2E - _ZN34_INTERNAL_ea713404_4_k_cu_34badcfd4cuda3std6ranges3__45__cpo5cdataE)
_ZN34_INTERNAL_ea713404_4_k_cu_34badcfd4cuda3std6ranges3__45__cpo5cdataE:
	.zero		1
	.type		_ZN34_INTERNAL_ea713404_4_k_cu_34badcfd6thrust24THRUST_300001_SM_1000_NS12placeholders2_2E,@object
	.size		_ZN34_INTERNAL_ea713404_4_k_cu_34badcfd6thrust24THRUST_300001_SM_1000_NS12placeholders2_2E,(_ZN34_INTERNAL_ea713404_4_k_cu_34badcfd4cuda3std3__45__cpo3endE - _ZN34_INTERNAL_ea713404_4_k_cu_34badcfd6thrust24THRUST_300001_SM_1000_NS12placeholders2_2E)
_ZN34_INTERNAL_ea713404_4_k_cu_34badcfd6thrust24THRUST_300001_SM_1000_NS12placeholders2_2E:
	.zero		1
	.type		_ZN34_INTERNAL_ea713404_4_k_cu_34badcfd4cuda3std3__45__cpo3endE,@object
	.size		_ZN34_INTERNAL_ea713404_4_k_cu_34badcfd4cuda3std3__45__cpo3endE,(_ZN34_INTERNAL_ea713404_4_k_cu_34badcfd4cuda3std6ranges3__45__cpo3endE - _ZN34_INTERNAL_ea713404_4_k_cu_34badcfd4cuda3std3__45__cpo3endE)
_ZN34_INTERNAL_ea713404_4_k_cu_34badcfd4cuda3std3__45__cpo3endE:
	.zero		1
	.type		_ZN34_INTERNAL_ea713404_4_k_cu_34badcfd4cuda3std6ranges3__45__cpo3endE,@object
	.size		_ZN34_INTERNAL_ea713404_4_k_cu_34badcfd4cuda3std6ranges3__45__cpo3endE,(_ZN34_INTERNAL_ea713404_4_k_cu_34badcfd6thrust24THRUST_300001_SM_1000_NS12placeholders2_6E - _ZN34_INTERNAL_ea713404_4_k_cu_34badcfd4cuda3std6ranges3__45__cpo3endE)
_ZN34_INTERNAL_ea713404_4_k_cu_34badcfd4cuda3std6ranges3__45__cpo3endE:
	.zero		1
	.type		_ZN34_INTERNAL_ea713404_4_k_cu_34badcfd6thrust24THRUST_300001_SM_1000_NS12placeholders2_6E,@object
	.size		_ZN34_INTERNAL_ea713404_4_k_cu_34badcfd6thrust24THRUST_300001_SM_1000_NS12placeholders2_6E,(_ZN34_INTERNAL_ea713404_4_k_cu_34badcfd4cuda3std3__45__cpo4rendE - _ZN34_INTERNAL_ea713404_4_k_cu_34badcfd6thrust24THRUST_300001_SM_1000_NS12placeholders2_6E)
_ZN34_INTERNAL_ea713404_4_k_cu_34badcfd6thrust24THRUST_300001_SM_1000_NS12placeholders2_6E:
	.zero		1
	.type		_ZN34_INTERNAL_ea713404_4_k_cu_34badcfd4cuda3std3__45__cpo4rendE,@object
	.size		_ZN34_INTERNAL_ea713404_4_k_cu_34badcfd4cuda3std3__45__cpo4rendE,(_ZN34_INTERNAL_ea713404_4_k_cu_34badcfd4cuda3std6ranges3__45__cpo9iter_swapE - _ZN34_INTERNAL_ea713404_4_k_cu_34badcfd4cuda3std3__45__cpo4rendE)
_ZN34_INTERNAL_ea713404_4_k_cu_34badcfd4cuda3std3__45__cpo4rendE:
	.zero		1
	.type		_ZN34_INTERNAL_ea713404_4_k_cu_34badcfd4cuda3std6ranges3__45__cpo9iter_swapE,@object
	.size		_ZN34_INTERNAL_ea713404_4_k_cu_34badcfd4cuda3std6ranges3__45__cpo9iter_swapE,(_ZN34_INTERNAL_ea713404_4_k_cu_34badcfd4cuda3std3__48unexpectE - _ZN34_INTERNAL_ea713404_4_k_cu_34badcfd4cuda3std6ranges3__45__cpo9iter_swapE)
_ZN34_INTERNAL_ea713404_4_k_cu_34badcfd4cuda3std6ranges3__45__cpo9iter_swapE:
	.zero		1
	.type		_ZN34_INTERNAL_ea713404_4_k_cu_34badcfd4cuda3std3__48unexpectE,@object
	.size		_ZN34_INTERNAL_ea713404_4_k_cu_34badcfd4cuda3std3__48unexpectE,(_ZN34_INTERNAL_ea713404_4_k_cu_34badcfd6thrust24THRUST_300001_SM_1000_NS8cuda_cub3parE - _ZN34_INTERNAL_ea713404_4_k_cu_34badcfd4cuda3std3__48unexpectE)
_ZN34_INTERNAL_ea713404_4_k_cu_34badcfd4cuda3std3__48unexpectE:
	.zero		1
	.type		_ZN34_INTERNAL_ea713404_4_k_cu_34badcfd6thrust24THRUST_300001_SM_1000_NS8cuda_cub3parE,@object
	.size		_ZN34_INTERNAL_ea713404_4_k_cu_34badcfd6thrust24THRUST_300001_SM_1000_NS8cuda_cub3parE,(_ZN34_INTERNAL_ea713404_4_k_cu_34badcfd6thrust24THRUST_300001_SM_1000_NS12placeholders2_4E - _ZN34_INTERNAL_ea713404_4_k_cu_34badcfd6thrust24THRUST_300001_SM_1000_NS8cuda_cub3parE)
_ZN34_INTERNAL_ea713404_4_k_cu_34badcfd6thrust24THRUST_300001_SM_1000_NS8cuda_cub3parE:
	.zero		1
	.type		_ZN34_INTERNAL_ea713404_4_k_cu_34badcfd6thrust24THRUST_300001_SM_1000_NS12placeholders2_4E,@object
	.size		_ZN34_INTERNAL_ea713404_4_k_cu_34badcfd6thrust24THRUST_300001_SM_1000_NS12placeholders2_4E,(_ZN34_INTERNAL_ea713404_4_k_cu_34badcfd4cuda3std3__45__cpo4cendE - _ZN34_INTERNAL_ea713404_4_k_cu_34badcfd6thrust24THRUST_300001_SM_1000_NS12placeholders2_4E)
_ZN34_INTERNAL_ea713404_4_k_cu_34badcfd6thrust24THRUST_300001_SM_1000_NS12placeholders2_4E:
	.zero		1
	.type		_ZN34_INTERNAL_ea713404_4_k_cu_34badcfd4cuda3std3__45__cpo4cendE,@object
	.size		_ZN34_INTERNAL_ea713404_4_k_cu_34badcfd4cuda3std3__45__cpo4cendE,(_ZN34_INTERNAL_ea713404_4_k_cu_34badcfd4cuda3std6ranges3__45__cpo4cendE - _ZN34_INTERNAL_ea713404_4_k_cu_34badcfd4cuda3std3__45__cpo4cendE)
_ZN34_INTERNAL_ea713404_4_k_cu_34badcfd4cuda3std3__45__cpo4cendE:
	.zero		1
	.type		_ZN34_INTERNAL_ea713404_4_k_cu_34badcfd4cuda3std6ranges3__45__cpo4cendE,@object
	.size		_ZN34_INTERNAL_ea713404_4_k_cu_34badcfd4cuda3std6ranges3__45__cpo4cendE,(_ZN34_INTERNAL_ea713404_4_k_cu_34badcfd4cuda3std3__420unreachable_sentinelE - _ZN34_INTERNAL_ea713404_4_k_cu_34badcfd4cuda3std6ranges3__45__cpo4cendE)
_ZN34_INTERNAL_ea713404_4_k_cu_34badcfd4cuda3std6ranges3__45__cpo4cendE:
	.zero		1
	.type		_ZN34_INTERNAL_ea713404_4_k_cu_34badcfd4cuda3std3__420unreachable_sentinelE,@object
	.size		_ZN34_INTERNAL_ea713404_4_k_cu_34badcfd4cuda3std3__420unreachable_sentinelE,(_ZN34_INTERNAL_ea713404_4_k_cu_34badcfd4cuda3std6ranges3__45__cpo5ssizeE - _ZN34_INTERNAL_ea713404_4_k_cu_34badcfd4cuda3std3__420unreachable_sentinelE)
_ZN34_INTERNAL_ea713404_4_k_cu_34badcfd4cuda3std3__420unreachable_sentinelE:
	.zero		1
	.type		_ZN34_INTERNAL_ea713404_4_k_cu_34badcfd4cuda3std6ranges3__45__cpo5ssizeE,@object
	.size		_ZN34_INTERNAL_ea713404_4_k_cu_34badcfd4cuda3std6ranges3__45__cpo5ssizeE,(_ZN34_INTERNAL_ea713404_4_k_cu_34badcfd6thrust24THRUST_300001_SM_1000_NS12placeholders2_8E - _ZN34_INTERNAL_ea713404_4_k_cu_34badcfd4cuda3std6ranges3__45__cpo5ssizeE)
_ZN34_INTERNAL_ea713404_4_k_cu_34badcfd4cuda3std6ranges3__45__cpo5ssizeE:
	.zero		1
	.type		_ZN34_INTERNAL_ea713404_4_k_cu_34badcfd6thrust24THRUST_300001_SM_1000_NS12placeholders2_8E,@object
	.size		_ZN34_INTERNAL_ea713404_4_k_cu_34badcfd6thrust24THRUST_300001_SM_1000_NS12placeholders2_8E,(_ZN34_INTERNAL_ea713404_4_k_cu_34badcfd4cuda3std3__45__cpo5crendE - _ZN34_INTERNAL_ea713404_4_k_cu_34badcfd6thrust24THRUST_300001_SM_1000_NS12placeholders2_8E)
_ZN34_INTERNAL_ea713404_4_k_cu_34badcfd6thrust24THRUST_300001_SM_1000_NS12placeholders2_8E:
	.zero		1
	.type		_ZN34_INTERNAL_ea713404_4_k_cu_34badcfd4cuda3std3__45__cpo5crendE,@object
	.size		_ZN34_INTERNAL_ea713404_4_k_cu_34badcfd4cuda3std3__45__cpo5crendE,(_ZN34_INTERNAL_ea713404_4_k_cu_34badcfd4cuda3std6ranges3__45__cpo4prevE - _ZN34_INTERNAL_ea713404_4_k_cu_34badcfd4cuda3std3__45__cpo5crendE)
_ZN34_INTERNAL_ea713404_4_k_cu_34badcfd4cuda3std3__45__cpo5crendE:
	.zero		1
	.type		_ZN34_INTERNAL_ea713404_4_k_cu_34badcfd4cuda3std6ranges3__45__cpo4prevE,@object
	.size		_ZN34_INTERNAL_ea713404_4_k_cu_34badcfd4cuda3std6ranges3__45__cpo4prevE,(_ZN34_INTERNAL_ea713404_4_k_cu_34badcfd4cuda3std6ranges3__45__cpo9iter_moveE - _ZN34_INTERNAL_ea713404_4_k_cu_34badcfd4cuda3std6ranges3__45__cpo4prevE)
_ZN34_INTERNAL_ea713404_4_k_cu_34badcfd4cuda3std6ranges3__45__cpo4prevE:
	.zero		1
	.type		_ZN34_INTERNAL_ea713404_4_k_cu_34badcfd4cuda3std6ranges3__45__cpo9iter_moveE,@object
	.size		_ZN34_INTERNAL_ea713404_4_k_cu_34badcfd4cuda3std6ranges3__45__cpo9iter_moveE,(_ZN34_INTERNAL_ea713404_4_k_cu_34badcfd6thrust24THRUST_300001_SM_1000_NS6system6detail10sequential3seqE - _ZN34_INTERNAL_ea713404_4_k_cu_34badcfd4cuda3std6ranges3__45__cpo9iter_moveE)
_ZN34_INTERNAL_ea713404_4_k_cu_34badcfd4cuda3std6ranges3__45__cpo9iter_moveE:
	.zero		1
	.type		_ZN34_INTERNAL_ea713404_4_k_cu_34badcfd6thrust24THRUST_300001_SM_1000_NS6system6detail10sequential3seqE,@object
	.size		_ZN34_INTERNAL_ea713404_4_k_cu_34badcfd6thrust24THRUST_300001_SM_1000_NS6system6detail10sequential3seqE,(.L_31 - _ZN34_INTERNAL_ea713404_4_k_cu_34badcfd6thrust24THRUST_300001_SM_1000_NS6system6detail10sequential3seqE)
_ZN34_INTERNAL_ea713404_4_k_cu_34badcfd6thrust24THRUST_300001_SM_1000_NS6system6detail10sequential3seqE:
	.zero		1
.L_31:


//--------------------- .nv.shared._ZN3cub18CUB_300001_SM_10006detail8for_each13static_kernelINS2_12policy_hub_t12policy_500_tElN6thrust24THRUST_300001_SM_1000_NS8cuda_cub6__fill7functorINS7_6detail15normal_iteratorINS7_10device_ptrIfEEEEiEEEEvT0_T1_ --------------------------
	.section	.nv.shared._ZN3cub18CUB_300001_SM_10006detail8for_each13static_kernelINS2_12policy_hub_t12policy_500_tElN6thrust24THRUST_300001_SM_1000_NS8cuda_cub6__fill7functorINS7_6detail15normal_iteratorINS7_10device_ptrIfEEEEiEEEEvT0_T1_,"aw",@nobits
	.sectionflags	@""
	.align	16
	.zero		1024


//--------------------- .nv.shared._ZN3cub18CUB_300001_SM_10006detail8for_each13static_kernelINS2_12policy_hub_t12policy_500_tEmN6thrust24THRUST_300001_SM_1000_NS8cuda_cub20__uninitialized_fill7functorINS7_10device_ptrIiEEiEEEEvT0_T1_ --------------------------
	.section	.nv.shared._ZN3cub18CUB_300001_SM_10006detail8for_each13static_kernelINS2_12policy_hub_t12policy_500_tEmN6thrust24THRUST_300001_SM_1000_NS8cuda_cub20__uninitialized_fill7functorINS7_10device_ptrIiEEiEEEEvT0_T1_,"aw",@nobits
	.sectionflags	@""
	.align	16
	.zero		1024


//--------------------- .nv.shared._ZN3cub18CUB_300001_SM_10006detail8for_each13static_kernelINS2_12policy_hub_t12policy_500_tEmN6thrust24THRUST_300001_SM_1000_NS8cuda_cub20__uninitialized_fill7functorINS7_10device_ptrIfEEfEEEEvT0_T1_ --------------------------
	.section	.nv.shared._ZN3cub18CUB_300001_SM_10006detail8for_each13static_kernelINS2_12policy_hub_t12policy_500_tEmN6thrust24THRUST_300001_SM_1000_NS8cuda_cub20__uninitialized_fill7functorINS7_10device_ptrIfEEfEEEEvT0_T1_,"aw",@nobits
	.sectionflags	@""
	.align	16
	.zero		1024


//--------------------- .nv.shared._ZN3cub18CUB_300001_SM_10006detail11EmptyKernelIvEEvv --------------------------
	.section	.nv.shared._ZN3cub18CUB_300001_SM_10006detail11EmptyKernelIvEEvv,"aw",@nobits
	.sectionflags	@""
	.align	16
	.zero		1024


//--------------------- .nv.shared._Z11getNewMeansN6thrust24THRUST_300001_SM_1000_NS10device_ptrIfEES2_NS1_IiEEii --------------------------
	.section	.nv.shared._Z11getNewMeansN6thrust24THRUST_300001_SM_1000_NS10device_ptrIfEES2_NS1_IiEEii,"aw",@nobits
	.sectionflags	@""
	.align	16
	.zero		1024


//--------------------- .nv.shared._Z11setClustersN6thrust24THRUST_300001_SM_1000_NS10device_ptrIfEENS1_IiEES2_S2_iiiS3_S3_ --------------------------
	.section	.nv.shared._Z11setClustersN6thrust24THRUST_300001_SM_1000_NS10device_ptrIfEENS1_IiEES2_S2_iiiS3_S3_,"aw",@nobits
	.sectionflags	@""
	.align	16
	.zero		1024


//--------------------- .nv.constant0._ZN3cub18CUB_300001_SM_10006detail8for_each13static_kernelINS2_12policy_hub_t12policy_500_tElN6thrust24THRUST_300001_SM_1000_NS8cuda_cub6__fill7functorINS7_6detail15normal_iteratorINS7_10device_ptrIiEEEEiEEEEvT0_T1_ --------------------------
	.section	.nv.constant0._ZN3cub18CUB_300001_SM_10006detail8for_each13static_kernelINS2_12policy_hub_t12policy_500_tElN6thrust24THRUST_300001_SM_1000_NS8cuda_cub6__fill7functorINS7_6detail15normal_iteratorINS7_10device_ptrIiEEEEiEEEEvT0_T1_,"a",@progbits
	.sectionflags	@""
	.align	4
.nv.constant0._ZN3cub18CUB_300001_SM_10006detail8for_each13static_kernelINS2_12policy_hub_t12policy_500_tElN6thrust24THRUST_300001_SM_1000_NS8cuda_cub6__fill7functorINS7_6detail15normal_iteratorINS7_10device_ptrIiEEEEiEEEEvT0_T1_:
	.zero		920


//--------------------- .nv.constant0._ZN3cub18CUB_300001_SM_10006detail8for_each13static_kernelINS2_12policy_hub_t12policy_500_tElN6thrust24THRUST_300001_SM_1000_NS8cuda_cub6__fill7functorINS7_6detail15normal_iteratorINS7_10device_ptrIfEEEEiEEEEvT0_T1_ --------------------------
	.section	.nv.constant0._ZN3cub18CUB_300001_SM_10006detail8for_each13static_kernelINS2_12policy_hub_t12policy_500_tElN6thrust24THRUST_300001_SM_1000_NS8cuda_cub6__fill7functorINS7_6detail15normal_iteratorINS7_10device_ptrIfEEEEiEEEEvT0_T1_,"a",@progbits
	.sectionflags	@""
	.align	4
.nv.constant0._ZN3cub18CUB_300001_SM_10006detail8for_each13static_kernelINS2_12policy_hub_t12policy_500_tElN6thrust24THRUST_300001_SM_1000_NS8cuda_cub6__fill7functorINS7_6detail15normal_iteratorINS7_10device_ptrIfEEEEiEEEEvT0_T1_:
	.zero		920


//--------------------- .nv.constant0._ZN3cub18CUB_300001_SM_10006detail8for_each13static_kernelINS2_12policy_hub_t12policy_500_tEmN6thrust24THRUST_300001_SM_1000_NS8cuda_cub20__uninitialized_fill7functorINS7_10device_ptrIiEEiEEEEvT0_T1_ --------------------------
	.section	.nv.constant0._ZN3cub18CUB_300001_SM_10006detail8for_each13static_kernelINS2_12policy_hub_t12policy_500_tEmN6thrust24THRUST_300001_SM_1000_NS8cuda_cub20__uninitialized_fill7functorINS7_10device_ptrIiEEiEEEEvT0_T1_,"a",@progbits
	.sectionflags	@""
	.align	4
.nv.constant0._ZN3cub18CUB_300001_SM_10006detail8for_each13static_kernelINS2_12policy_hub_t12policy_500_tEmN6thrust24THRUST_300001_SM_1000_NS8cuda_cub20__uninitialized_fill7functorINS7_10device_ptrIiEEiEEEEvT0_T1_:
	.zero		920


//--------------------- .nv.constant0._ZN3cub18CUB_300001_SM_10006detail8for_each13static_kernelINS2_12policy_hub_t12policy_500_tEmN6thrust24THRUST_300001_SM_1000_NS8cuda_cub20__uninitialized_fill7functorINS7_10device_ptrIfEEfEEEEvT0_T1_ --------------------------
	.section	.nv.constant0._ZN3cub18CUB_300001_SM_10006detail8for_each13static_kernelINS2_12policy_hub_t12policy_500_tEmN6thrust24THRUST_300001_SM_1000_NS8cuda_cub20__uninitialized_fill7functorINS7_10device_ptrIfEEfEEEEvT0_T1_,"a",@progbits
	.sectionflags	@""
	.align	4
.nv.constant0._ZN3cub18CUB_300001_SM_10006detail8for_each13static_kernelINS2_12policy_hub_t12policy_500_tEmN6thrust24THRUST_300001_SM_1000_NS8cuda_cub20__uninitialized_fill7functorINS7_10device_ptrIfEEfEEEEvT0_T1_:
	.zero		920


//--------------------- .nv.constant0._ZN3cub18CUB_300001_SM_10006detail11EmptyKernelIvEEvv --------------------------
	.section	.nv.constant0._ZN3cub18CUB_300001_SM_10006detail11EmptyKernelIvEEvv,"a",@progbits
	.sectionflags	@""
	.align	4
.nv.constant0._ZN3cub18CUB_300001_SM_10006detail11EmptyKernelIvEEvv:
	.zero		896


//--------------------- .nv.constant0._Z11getNewMeansN6thrust24THRUST_300001_SM_1000_NS10device_ptrIfEES2_NS1_IiEEii --------------------------
	.section	.nv.constant0._Z11getNewMeansN6thrust24THRUST_300001_SM_1000_NS10device_ptrIfEES2_NS1_IiEEii,"a",@progbits
	.sectionflags	@""
	.align	4
.nv.constant0._Z11getNewMeansN6thrust24THRUST_300001_SM_1000_NS10device_ptrIfEES2_NS1_IiEEii:
	.zero		928


//--------------------- .nv.constant0._Z11setClustersN6thrust24THRUST_300001_SM_1000_NS10device_ptrIfEENS1_IiEES2_S2_iiiS3_S3_ --------------------------
	.section	.nv.constant0._Z11setClustersN6thrust24THRUST_300001_SM_1000_NS10device_ptrIfEENS1_IiEES2_S2_iiiS3_S3_,"a",@progbits
	.sectionflags	@""
	.align	4
.nv.constant0._Z11setClustersN6thrust24THRUST_300001_SM_1000_NS10device_ptrIfEENS1_IiEES2_S2_iiiS3_S3_:
	.zero		960


//--------------------- SYMBOLS --------------------------

	.type		.nv.reservedSmem.offset0,@object
	.size		.nv.reservedSmem.offset0,0x4
	.type		.nv.reservedSmem.cap,@object
	.size		.nv.reservedSmem.cap,0x4
